# CuTe-DSL kernel — source=cudnn_frontend_dsl family=sdpa_fwd
# config = {"dtype": "BFloat16", "mask": "CAUSAL_MASK", "persistent": false}


// ===== COMPILED SASS (sm_100a) =====

	.target	sm_100a

	.elftype	@"ET_EXEC"


//--------------------- .note.nv.tkinfo           --------------------------
	.section	.note.nv.tkinfo,"",@"SHT_NOTE"
	.sectionflags	@"SHF_NOTE_NV_TKINFO"
	.tkinfo
        /*0018*/ 	.word	0x00000081
        /*0030*/ 	.string	""
        /*0030*/ 	.string	"ptxas"
        /*0030*/ 	.string	"Cuda compilation tools, release 12.9, V12.9.83"
        /*0030*/ 	.string	"Build system must define TOOLS_VERSION_EXTENDED"
        /*0030*/ 	.string	"-O 3 -arch sm_100a "



//--------------------- .note.nv.cuver            --------------------------
	.section	.note.nv.cuver,"",@"SHT_NOTE"
	.sectionflags	@"SHF_NOTE_NV_CUVER"
        /*0018*/ 	.short	0x0001
        /*001a*/ 	.short	0x0064
        /*001c*/ 	.short	0x0001
        /*001e*/ 	.short	0x0000
        /*0020*/ 	.short	0x0001
        /*0022*/ 	.short	0x0000


//--------------------- .nv.info                  --------------------------
	.section	.nv.info,"",@"SHT_CUDA_INFO"
	.align	4


	//----- nvinfo : EIATTR_REGCOUNT
	.align		4
        /*0000*/ 	.byte	0x04, 0x2f
        /*0002*/ 	.short	(.L_6 - .L_5)
	.align		4
.L_5:
        /*0004*/ 	.word	index@(kernel_cutlass_kernel_cudnnsdpafwdfmha_forward_sm100_d256BlackwellFusedMultiHeadAttentionForward_object_at__TiledMMA_ThrLayoutVMNK21111000_PermutationMNK____MMAAtom_ThrID21_ShapeMNK256128_0)
        /*0008*/ 	.word	0x000000a8


	//----- nvinfo : EIATTR_FRAME_SIZE
	.align		4
.L_6:
        /*000c*/ 	.byte	0x04, 0x11
        /*000e*/ 	.short	(.L_8 - .L_7)
	.align		4
.L_7:
        /*0010*/ 	.word	index@($__internal_3_$__cuda_sm3x_div_rn_noftz_f32_slowpath)
        /*0014*/ 	.word	0x00000000


	//----- nvinfo : EIATTR_FRAME_SIZE
	.align		4
.L_8:
        /*0018*/ 	.byte	0x04, 0x11
        /*001a*/ 	.short	(.L_10 - .L_9)
	.align		4
.L_9:
        /*001c*/ 	.word	index@($__internal_2_$__cuda_sm10x_tcgen05_guardrail_trap_unallocated_columns_being_dealloced)
        /*0020*/ 	.word	0x00000000


	//----- nvinfo : EIATTR_FRAME_SIZE
	.align		4
.L_10:
        /*0024*/ 	.byte	0x04, 0x11
        /*0026*/ 	.short	(.L_12 - .L_11)
	.align		4
.L_11:
        /*0028*/ 	.word	index@($__internal_1_$__cuda_sm10x_tcgen05_guardrail_trap_phase_invalid_during_alloc)
        /*002c*/ 	.word	0x00000000


	//----- nvinfo : EIATTR_FRAME_SIZE
	.align		4
.L_12:
        /*0030*/ 	.byte	0x04, 0x11
        /*0032*/ 	.short	(.L_14 - .L_13)
	.align		4
.L_13:
        /*0034*/ 	.word	index@($__internal_0_$__cuda_sm10x_tcgen05_guardrail_trap_col_being_dealloced_not_returned_by_alloc)
        /*0038*/ 	.word	0x00000000


	//----- nvinfo : EIATTR_FRAME_SIZE
	.align		4
.L_14:
        /*003c*/ 	.byte	0x04, 0x11
        /*003e*/ 	.short	(.L_16 - .L_15)
	.align		4
.L_15:
        /*0040*/ 	.word	index@(kernel_cutlass_kernel_cudnnsdpafwdfmha_forward_sm100_d256BlackwellFusedMultiHeadAttentionForward_object_at__TiledMMA_ThrLayoutVMNK21111000_PermutationMNK____MMAAtom_ThrID21_ShapeMNK256128_0)
        /*0044*/ 	.word	0x00000000


	//----- nvinfo : EIATTR_MIN_STACK_SIZE
	.align		4
.L_16:
        /*0048*/ 	.byte	0x04, 0x12
        /*004a*/ 	.short	(.L_18 - .L_17)
	.align		4
.L_17:
        /*004c*/ 	.word	index@(kernel_cutlass_kernel_cudnnsdpafwdfmha_forward_sm100_d256BlackwellFusedMultiHeadAttentionForward_object_at__TiledMMA_ThrLayoutVMNK21111000_PermutationMNK____MMAAtom_ThrID21_ShapeMNK256128_0)
        /*0050*/ 	.word	0x00000000
.L_18:


//--------------------- .nv.info.kernel_cutlass_kernel_cudnnsdpafwdfmha_forward_sm100_d256BlackwellFusedMultiHeadAttentionForward_object_at__TiledMMA_ThrLayoutVMNK21111000_PermutationMNK____MMAAtom_ThrID21_ShapeMNK256128_0 --------------------------
	.section	.nv.info.kernel_cutlass_kernel_cudnnsdpafwdfmha_forward_sm100_d256BlackwellFusedMultiHeadAttentionForward_object_at__TiledMMA_ThrLayoutVMNK21111000_PermutationMNK____MMAAtom_ThrID21_ShapeMNK256128_0,"",@"SHT_CUDA_INFO"
	.sectionflags	@""
	.align	4


	//----- nvinfo : EIATTR_CUDA_API_VERSION
	.align		4
        /*0000*/ 	.byte	0x04, 0x37
        /*0002*/ 	.short	(.L_20 - .L_19)
.L_19:
        /*0004*/ 	.word	0x00000081


	//----- nvinfo : EIATTR_KPARAM_INFO
	.align		4
.L_20:
        /*0008*/ 	.byte	0x04, 0x17
        /*000a*/ 	.short	(.L_22 - .L_21)
.L_21:
        /*000c*/ 	.word	0x00000000
        /*0010*/ 	.short	0x000f
        /*0012*/ 	.short	0x02ec
        /*0014*/ 	.byte	0x00, 0xf0, 0x11, 0x00


	//----- nvinfo : EIATTR_KPARAM_INFO
	.align		4
.L_22:
        /*0018*/ 	.byte	0x04, 0x17
        /*001a*/ 	.short	(.L_24 - .L_23)
.L_23:
        /*001c*/ 	.word	0x00000000
        /*0020*/ 	.short	0x000e
        /*0022*/ 	.short	0x02e8
        /*0024*/ 	.byte	0x00, 0xf0, 0x11, 0x00


	//----- nvinfo : EIATTR_KPARAM_INFO
	.align		4
.L_24:
        /*0028*/ 	.byte	0x04, 0x17
        /*002a*/ 	.short	(.L_26 - .L_25)
.L_25:
        /*002c*/ 	.word	0x00000000
        /*0030*/ 	.short	0x000d
        /*0032*/ 	.short	0x02e4
        /*0034*/ 	.byte	0x00, 0xf0, 0x11, 0x00


	//----- nvinfo : EIATTR_KPARAM_INFO
	.align		4
.L_26:
        /*0038*/ 	.byte	0x04, 0x17
        /*003a*/ 	.short	(.L_28 - .L_27)
.L_27:
        /*003c*/ 	.word	0x00000000
        /*0040*/ 	.short	0x000c
        /*0042*/ 	.short	0x02e0
        /*0044*/ 	.byte	0x00, 0xf0, 0x11, 0x00


	//----- nvinfo : EIATTR_KPARAM_INFO
	.align		4
.L_28:
        /*0048*/ 	.byte	0x04, 0x17
        /*004a*/ 	.short	(.L_30 - .L_29)
.L_29:
        /*004c*/ 	.word	0x00000000
        /*0050*/ 	.short	0x000b
        /*0052*/ 	.short	0x02dc
        /*0054*/ 	.byte	0x00, 0xf0, 0x11, 0x00


	//----- nvinfo : EIATTR_KPARAM_INFO
	.align		4
.L_30:
        /*0058*/ 	.byte	0x04, 0x17
        /*005a*/ 	.short	(.L_32 - .L_31)
.L_31:
        /*005c*/ 	.word	0x00000000
        /*0060*/ 	.short	0x000a
        /*0062*/ 	.short	0x02d8
        /*0064*/ 	.byte	0x00, 0xf0, 0x11, 0x00


	//----- nvinfo : EIATTR_KPARAM_INFO
	.align		4
.L_32:
        /*0068*/ 	.byte	0x04, 0x17
        /*006a*/ 	.short	(.L_34 - .L_33)
.L_33:
        /*006c*/ 	.word	0x00000000
        /*0070*/ 	.short	0x0009
        /*0072*/ 	.short	0x02a0
        /*0074*/ 	.byte	0x00, 0xf0, 0xe1, 0x00


	//----- nvinfo : EIATTR_KPARAM_INFO
	.align		4
.L_34:
        /*0078*/ 	.byte	0x04, 0x17
        /*007a*/ 	.short	(.L_36 - .L_35)
.L_35:
        /*007c*/ 	.word	0x00000000
        /*0080*/ 	.short	0x0008
        /*0082*/ 	.short	0x0260
        /*0084*/ 	.byte	0x00, 0xf0, 0x01, 0x01


	//----- nvinfo : EIATTR_KPARAM_INFO
	.align		4
.L_36:
        /*0088*/ 	.byte	0x04, 0x17
        /*008a*/ 	.short	(.L_38 - .L_37)
.L_37:
        /*008c*/ 	.word	0x00000000
        /*0090*/ 	.short	0x0007
        /*0092*/ 	.short	0x0240
        /*0094*/ 	.byte	0x00, 0xf0, 0x81, 0x00


	//----- nvinfo : EIATTR_KPARAM_INFO
	.align		4
.L_38:
        /*0098*/ 	.byte	0x04, 0x17
        /*009a*/ 	.short	(.L_40 - .L_39)
.L_39:
        /*009c*/ 	.word	0x00000000
        /*00a0*/ 	.short	0x0006
        /*00a2*/ 	.short	0x01c0
        /*00a4*/ 	.byte	0x00, 0xf0, 0x01, 0x02


	//----- nvinfo : EIATTR_KPARAM_INFO
	.align		4
.L_40:
        /*00a8*/ 	.byte	0x04, 0x17
        /*00aa*/ 	.short	(.L_42 - .L_41)
.L_41:
        /*00ac*/ 	.word	0x00000000
        /*00b0*/ 	.short	0x0005
        /*00b2*/ 	.short	0x0180
        /*00b4*/ 	.byte	0x00, 0xf0, 0x61, 0x00


	//----- nvinfo : EIATTR_KPARAM_INFO
	.align		4
.L_42:
        /*00b8*/ 	.byte	0x04, 0x17
        /*00ba*/ 	.short	(.L_44 - .L_43)
.L_43:
        /*00bc*/ 	.word	0x00000000
        /*00c0*/ 	.short	0x0004
        /*00c2*/ 	.short	0x0100
        /*00c4*/ 	.byte	0x00, 0xf0, 0x01, 0x02


	//----- nvinfo : EIATTR_KPARAM_INFO
	.align		4
.L_44:
        /*00c8*/ 	.byte	0x04, 0x17
        /*00ca*/ 	.short	(.L_46 - .L_45)
.L_45:
        /*00cc*/ 	.word	0x00000000
        /*00d0*/ 	.short	0x0003
        /*00d2*/ 	.short	0x00c0
        /*00d4*/ 	.byte	0x00, 0xf0, 0x61, 0x00


	//----- nvinfo : EIATTR_KPARAM_INFO
	.align		4
.L_46:
        /*00d8*/ 	.byte	0x04, 0x17
        /*00da*/ 	.short	(.L_48 - .L_47)
.L_47:
        /*00dc*/ 	.word	0x00000000
        /*00e0*/ 	.short	0x0002
        /*00e2*/ 	.short	0x0040
        /*00e4*/ 	.byte	0x00, 0xf0, 0x01, 0x02


	//----- nvinfo : EIATTR_KPARAM_INFO
	.align		4
.L_48:
        /*00e8*/ 	.byte	0x04, 0x17
        /*00ea*/ 	.short	(.L_50 - .L_49)
.L_49:
        /*00ec*/ 	.word	0x00000000
        /*00f0*/ 	.short	0x0001
        /*00f2*/ 	.short	0x0003
        /*00f4*/ 	.byte	0x00, 0xf0, 0x0d, 0x00


	//----- nvinfo : EIATTR_KPARAM_INFO
	.align		4
.L_50:
        /*00f8*/ 	.byte	0x04, 0x17
        /*00fa*/ 	.short	(.L_52 - .L_51)
.L_51:
        /*00fc*/ 	.word	0x00000000
        /*0100*/ 	.short	0x0000
        /*0102*/ 	.short	0x0000
        /*0104*/ 	.byte	0x00, 0xf0, 0x0d, 0x00


	//----- nvinfo : EIATTR_AT_ENTRY_FRAGMENTS
	.align		4
.L_52:
        /*0108*/ 	.byte	0x04, 0x4f
        /*010a*/ 	.short	(.L_54 - .L_53)


	//   ....[0]....
.L_53:
        /*010c*/ 	.word	0x00000004


	//   ....[1]....
        /*0110*/ 	.word	0x00000005


	//----- nvinfo : EIATTR_RESERVED_SMEM_USED
	.align		4
.L_54:
        /*0114*/ 	.byte	0x01, 0x41
	.zero		2


	//----- nvinfo : EIATTR_SPARSE_MMA_MASK
	.align		4
        /*0118*/ 	.byte	0x03, 0x50
        /*011a*/ 	.short	0x0000


	//----- nvinfo : EIATTR_TCGEN05_2CTA_USED
	.align		4
        /*011c*/ 	.byte	0x01, 0x52
	.zero		2


	//----- nvinfo : EIATTR_MAXREG_COUNT
	.align		4
        /*0120*/ 	.byte	0x03, 0x1b
        /*0122*/ 	.short	0x00a8


	//----- nvinfo : EIATTR_NUM_BARRIERS
	.align		4
        /*0124*/ 	.byte	0x02, 0x4c
        /*0126*/ 	.byte	0x02
	.zero		1


	//----- nvinfo : EIATTR_INT_WARP_WIDE_INSTR_OFFSETS
	.align		4
        /*0128*/ 	.byte	0x04, 0x31
        /*012a*/ 	.short	(.L_56 - .L_55)


	//   ....[0]....
.L_55:
        /*012c*/ 	.word	0x00004e40


	//   ....[1]....
        /*0130*/ 	.word	0x00004e80


	//----- nvinfo : EIATTR_COOP_GROUP_MASK_REGIDS
	.align		4
.L_56:
        /*0134*/ 	.byte	0x04, 0x29
        /*0136*/ 	.short	(.L_58 - .L_57)


	//   ....[0]....
.L_57:
        /*0138*/ 	.word	0xffffffff


	//   ....[1]....
        /*013c*/ 	.word	0xffffffff


	//   ....[2]....
        /*0140*/ 	.word	0xffffffff


	//   ....[3]....
        /*0144*/ 	.word	0xffffffff


	//   ....[4]....
        /*0148*/ 	.word	0xffffffff


	//   ....[5]....
        /*014c*/ 	.word	0xffffffff


	//----- nvinfo : EIATTR_COOP_GROUP_INSTR_OFFSETS
	.align		4
.L_58:
        /*0150*/ 	.byte	0x04, 0x28
        /*0152*/ 	.short	(.L_60 - .L_59)


	//   ....[0]....
.L_59:
        /*0154*/ 	.word	0x00000680


	//   ....[1]....
        /*0158*/ 	.word	0x00000ce0


	//   ....[2]....
        /*015c*/ 	.word	0x00000dc0


	//   ....[3]....
        /*0160*/ 	.word	0x00004b60


	//   ....[4]....
        /*0164*/ 	.word	0x00004ce0


	//   ....[5]....
        /*0168*/ 	.word	0x00004f30


	//----- nvinfo : EIATTR_REG_RECONFIG
	.align		4
.L_60:
        /*016c*/ 	.byte	0x01, 0x54
	.zero		2


	//----- nvinfo : EIATTR_VRC_CTA_INIT_COUNT
	.align		4
        /*0170*/ 	.byte	0x02, 0x4a
        /*0172*/ 	.byte	0x80
	.zero		1


	//----- nvinfo : EIATTR_MBARRIER_INSTR_OFFSETS
	.align		4
        /*0174*/ 	.byte	0x04, 0x39
        /*0176*/ 	.short	(.L_62 - .L_61)


	//   ....[0]....
.L_61:
        /*0178*/ 	.word	0x000002d0
        /*017c*/ 	.word	0x000000ff
        /*0180*/ 	.word	0x00000000
        /*0184*/ 	.short	0x0100
        /*0186*/ 	.byte	0x05
	.zero		1


	//   ....[1]....
        /*0188*/ 	.word	0x000002e0
        /*018c*/ 	.word	0x000000ff
        /*0190*/ 	.word	0x00000008
        /*0194*/ 	.short	0x0100
        /*0196*/ 	.byte	0x05
	.zero		1


	//   ....[2]....
        /*0198*/ 	.word	0x000002f0
        /*019c*/ 	.word	0x000000ff
        /*01a0*/ 	.word	0x00000010
        /*01a4*/ 	.short	0x0100
        /*01a6*/ 	.byte	0x05
	.zero		1


	//   ....[3]....
        /*01a8*/ 	.word	0x00000300
        /*01ac*/ 	.word	0x000000ff
        /*01b0*/ 	.word	0x00000018
        /*01b4*/ 	.short	0x0100
        /*01b6*/ 	.byte	0x05
	.zero		1


	//   ....[4]....
        /*01b8*/ 	.word	0x00000420
        /*01bc*/ 	.word	0x000000ff
        /*01c0*/ 	.word	0x00000020
        /*01c4*/ 	.short	0x0100
        /*01c6*/ 	.byte	0x06
	.zero		1


	//   ....[5]....
        /*01c8*/ 	.word	0x00000430
        /*01cc*/ 	.word	0x000000ff
        /*01d0*/ 	.word	0x00000028
        /*01d4*/ 	.short	0x0100
        /*01d6*/ 	.byte	0x06
	.zero		1


	//   ....[6]....
        /*01d8*/ 	.word	0x00000440
        /*01dc*/ 	.word	0x000000ff
        /*01e0*/ 	.word	0x00000030
        /*01e4*/ 	.short	0x0100
        /*01e6*/ 	.byte	0x06
	.zero		1


	//   ....[7]....
        /*01e8*/ 	.word	0x00000450
        /*01ec*/ 	.word	0x000000ff
        /*01f0*/ 	.word	0x00000038
        /*01f4*/ 	.short	0x0100
        /*01f6*/ 	.byte	0x06
	.zero		1


	//   ....[8]....
        /*01f8*/ 	.word	0x00000460
        /*01fc*/ 	.word	0x000000ff
        /*0200*/ 	.word	0x00000040
        /*0204*/ 	.short	0x0100
        /*0206*/ 	.byte	0x06
	.zero		1


	//   ....[9]....
        /*0208*/ 	.word	0x00000470
        /*020c*/ 	.word	0x000000ff
        /*0210*/ 	.word	0x00000048
        /*0214*/ 	.short	0x0100
        /*0216*/ 	.byte	0x06
	.zero		1


	//   ....[10]....
        /*0218*/ 	.word	0x00000480
        /*021c*/ 	.word	0x000000ff
        /*0220*/ 	.word	0x00000050
        /*0224*/ 	.short	0x0100
        /*0226*/ 	.byte	0x06
	.zero		1


	//   ....[11]....
        /*0228*/ 	.word	0x00000490
        /*022c*/ 	.word	0x000000ff
        /*0230*/ 	.word	0x00000058
        /*0234*/ 	.short	0x0100
        /*0236*/ 	.byte	0x06
	.zero		1


	//   ....[12]....
        /*0238*/ 	.word	0x000004a0
        /*023c*/ 	.word	0x000000ff
        /*0240*/ 	.word	0x00000060
        /*0244*/ 	.short	0x0100
        /*0246*/ 	.byte	0x06
	.zero		1


	//   ....[13]....
        /*0248*/ 	.word	0x000004b0
        /*024c*/ 	.word	0x000000ff
        /*0250*/ 	.word	0x00000068
        /*0254*/ 	.short	0x0100
        /*0256*/ 	.byte	0x06
	.zero		1


	//   ....[14]....
        /*0258*/ 	.word	0x000004c0
        /*025c*/ 	.word	0x000000ff
        /*0260*/ 	.word	0x00000070
        /*0264*/ 	.short	0x0100
        /*0266*/ 	.byte	0x06
	.zero		1


	//   ....[15]....
        /*0268*/ 	.word	0x000004d0
        /*026c*/ 	.word	0x000000ff
        /*0270*/ 	.word	0x00000078
        /*0274*/ 	.short	0x0100
        /*0276*/ 	.byte	0x06
	.zero		1


	//   ....[16]....
        /*0278*/ 	.word	0x000004e0
        /*027c*/ 	.word	0x000000ff
        /*0280*/ 	.word	0x00000080
        /*0284*/ 	.short	0x0100
        /*0286*/ 	.byte	0x06
	.zero		1


	//   ....[17]....
        /*0288*/ 	.word	0x000004f0
        /*028c*/ 	.word	0x000000ff
        /*0290*/ 	.word	0x00000088
        /*0294*/ 	.short	0x0100
        /*0296*/ 	.byte	0x06
	.zero		1


	//   ....[18]....
        /*0298*/ 	.word	0x00000500
        /*029c*/ 	.word	0x000000ff
        /*02a0*/ 	.word	0x00000090
        /*02a4*/ 	.short	0x0100
        /*02a6*/ 	.byte	0x06
	.zero		1


	//   ....[19]....
        /*02a8*/ 	.word	0x00000510
        /*02ac*/ 	.word	0x000000ff
        /*02b0*/ 	.word	0x00000098
        /*02b4*/ 	.short	0x0100
        /*02b6*/ 	.byte	0x06
	.zero		1


	//   ....[20]....
        /*02b8*/ 	.word	0x00000520
        /*02bc*/ 	.word	0x000000ff
        /*02c0*/ 	.word	0x000000a0
        /*02c4*/ 	.short	0x0100
        /*02c6*/ 	.byte	0x06
	.zero		1


	//   ....[21]....
        /*02c8*/ 	.word	0x00000530
        /*02cc*/ 	.word	0x000000ff
        /*02d0*/ 	.word	0x000000a8
        /*02d4*/ 	.short	0x0100
        /*02d6*/ 	.byte	0x06
	.zero		1


	//   ....[22]....
        /*02d8*/ 	.word	0x00000540
        /*02dc*/ 	.word	0x000000ff
        /*02e0*/ 	.word	0x000000b0
        /*02e4*/ 	.short	0x0100
        /*02e6*/ 	.byte	0x06
	.zero		1


	//   ....[23]....
        /*02e8*/ 	.word	0x00000550
        /*02ec*/ 	.word	0x000000ff
        /*02f0*/ 	.word	0x000000b8
        /*02f4*/ 	.short	0x0100
        /*02f6*/ 	.byte	0x06
	.zero		1


	//   ....[24]....
        /*02f8*/ 	.word	0x00000560
        /*02fc*/ 	.word	0x000000ff
        /*0300*/ 	.word	0x000000c0
        /*0304*/ 	.short	0x0100
        /*0306*/ 	.byte	0x06
	.zero		1


	//   ....[25]....
        /*0308*/ 	.word	0x00000570
        /*030c*/ 	.word	0x000000ff
        /*0310*/ 	.word	0x000000c8
        /*0314*/ 	.short	0x0100
        /*0316*/ 	.byte	0x06
	.zero		1


	//   ....[26]....
        /*0318*/ 	.word	0x00000580
        /*031c*/ 	.word	0x000000ff
        /*0320*/ 	.word	0x000000d0
        /*0324*/ 	.short	0x0100
        /*0326*/ 	.byte	0x06
	.zero		1


	//   ....[27]....
        /*0328*/ 	.word	0x00000590
        /*032c*/ 	.word	0x000000ff
        /*0330*/ 	.word	0x000000d8
        /*0334*/ 	.short	0x0100
        /*0336*/ 	.byte	0x06
	.zero		1


	//   ....[28]....
        /*0338*/ 	.word	0x00000640
        /*033c*/ 	.word	0x000000ff
        /*0340*/ 	.word	0x000000e0
        /*0344*/ 	.short	0x0100
        /*0346*/ 	.byte	0x05
	.zero		1


	//   ....[29]....
        /*0348*/ 	.word	0x00000910
        /*034c*/ 	.word	0x00000007
        /*0350*/ 	.word	0x00000000
        /*0354*/ 	.short	0x010a
        /*0356*/ 	.byte	0xff
	.zero		1


	//   ....[30]....
        /*0358*/ 	.word	0x00000930
        /*035c*/ 	.word	0x00000007
        /*0360*/ 	.word	0x00000000
        /*0364*/ 	.short	0x010a
        /*0366*/ 	.byte	0xff
	.zero		1


	//   ....[31]....
        /*0368*/ 	.word	0x00000b40
        /*036c*/ 	.word	0x00000004
        /*0370*/ 	.word	0x00000000
        /*0374*/ 	.short	0x010a
        /*0376*/ 	.byte	0xff
	.zero		1


	//   ....[32]....
        /*0378*/ 	.word	0x00000b60
        /*037c*/ 	.word	0x00000004
        /*0380*/ 	.word	0x00000000
        /*0384*/ 	.short	0x010a
        /*0386*/ 	.byte	0xff
	.zero		1


	//   ....[33]....
        /*0388*/ 	.word	0x00000c60
        /*038c*/ 	.word	0x00000009
        /*0390*/ 	.word	0x00000000
        /*0394*/ 	.short	0x0101
        /*0396*/ 	.byte	0xff
	.zero		1


	//   ....[34]....
        /*0398*/ 	.word	0x000014c0
        /*039c*/ 	.word	0x000000ff
        /*03a0*/ 	.word	0x00000010
        /*03a4*/ 	.short	0x010a
        /*03a6*/ 	.byte	0x09
	.zero		1


	//   ....[35]....
        /*03a8*/ 	.word	0x00001740
        /*03ac*/ 	.word	0x000000ff
        /*03b0*/ 	.word	0x00000040
        /*03b4*/ 	.short	0x010a
        /*03b6*/ 	.byte	0x21
	.zero		1


	//   ....[36]....
        /*03b8*/ 	.word	0x00001950
        /*03bc*/ 	.word	0x00000006
        /*03c0*/ 	.word	0x00000050
        /*03c4*/ 	.short	0x010a
        /*03c6*/ 	.byte	0xff
	.zero		1


	//   ....[37]....
        /*03c8*/ 	.word	0x00001a60
        /*03cc*/ 	.word	0x00000006
        /*03d0*/ 	.word	0x00000058
        /*03d4*/ 	.short	0x010a
        /*03d6*/ 	.byte	0xff
	.zero		1


	//   ....[38]....
        /*03d8*/ 	.word	0x00001b80
        /*03dc*/ 	.word	0x00000006
        /*03e0*/ 	.word	0x00000058
        /*03e4*/ 	.short	0x010a
        /*03e6*/ 	.byte	0xff
	.zero		1


	//   ....[39]....
        /*03e8*/ 	.word	0x00001be0
        /*03ec*/ 	.word	0x00000006
        /*03f0*/ 	.word	0x00000018
        /*03f4*/ 	.short	0x010a
        /*03f6*/ 	.byte	0xff
	.zero		1


	//   ....[40]....
        /*03f8*/ 	.word	0x00001d80
        /*03fc*/ 	.word	0x00000006
        /*0400*/ 	.word	0x00000070
        /*0404*/ 	.short	0x010a
        /*0406*/ 	.byte	0xff
	.zero		1


	//   ....[41]....
        /*0408*/ 	.word	0x00002080
        /*040c*/ 	.word	0x00000003
        /*0410*/ 	.word	0x00000000
        /*0414*/ 	.short	0x010a
        /*0416*/ 	.byte	0xff
	.zero		1


	//   ....[42]....
        /*0418*/ 	.word	0x000020b0
        /*041c*/ 	.word	0x00000007
        /*0420*/ 	.word	0x00000020
        /*0424*/ 	.short	0x010a
        /*0426*/ 	.byte	0xff
	.zero		1


	//   ....[43]....
        /*0428*/ 	.word	0x000029d0
        /*042c*/ 	.word	0x00000006
        /*0430*/ 	.word	0x00000080
        /*0434*/ 	.short	0x010a
        /*0436*/ 	.byte	0xff
	.zero		1


	//   ....[44]....
        /*0438*/ 	.word	0x000029f0
        /*043c*/ 	.word	0x00000006
        /*0440*/ 	.word	0x000000d8
        /*0444*/ 	.short	0x010a
        /*0446*/ 	.byte	0xff
	.zero		1


	//   ....[45]....
        /*0448*/ 	.word	0x00002b00
        /*044c*/ 	.word	0x00000007
        /*0450*/ 	.word	0x00000020
        /*0454*/ 	.short	0x010a
        /*0456*/ 	.byte	0xff
	.zero		1


	//   ....[46]....
        /*0458*/ 	.word	0x00003290
        /*045c*/ 	.word	0x00000006
        /*0460*/ 	.word	0x00000070
        /*0464*/ 	.short	0x010a
        /*0466*/ 	.byte	0xff
	.zero		1


	//   ....[47]....
        /*0468*/ 	.word	0x000032b0
        /*046c*/ 	.word	0x00000006
        /*0470*/ 	.word	0x000000d8
        /*0474*/ 	.short	0x010a
        /*0476*/ 	.byte	0xff
	.zero		1


	//   ....[48]....
        /*0478*/ 	.word	0x000033d0
        /*047c*/ 	.word	0x00000006
        /*0480*/ 	.word	0x000000c8
        /*0484*/ 	.short	0x010a
        /*0486*/ 	.byte	0xff
	.zero		1


	//   ....[49]....
        /*0488*/ 	.word	0x00003450
        /*048c*/ 	.word	0x00000006
        /*0490*/ 	.word	0x000000c0
        /*0494*/ 	.short	0x0101
        /*0496*/ 	.byte	0xff
	.zero		1


	//   ....[50]....
        /*0498*/ 	.word	0x000037e0
        /*049c*/ 	.word	0x00000007
        /*04a0*/ 	.word	0x00000098
        /*04a4*/ 	.short	0x010a
        /*04a6*/ 	.byte	0xff
	.zero		1


	//   ....[51]....
        /*04a8*/ 	.word	0x00003800
        /*04ac*/ 	.word	0x00000007
        /*04b0*/ 	.word	0x000000b8
        /*04b4*/ 	.short	0x010a
        /*04b6*/ 	.byte	0xff
	.zero		1


	//   ....[52]....
        /*04b8*/ 	.word	0x000038d0
        /*04bc*/ 	.word	0x00000006
        /*04c0*/ 	.word	0x000000a0
        /*04c4*/ 	.short	0x010a
        /*04c6*/ 	.byte	0xff
	.zero		1


	//   ....[53]....
        /*04c8*/ 	.word	0x000038f0
        /*04cc*/ 	.word	0x00000006
        /*04d0*/ 	.word	0x000000b0
        /*04d4*/ 	.short	0x0101
        /*04d6*/ 	.byte	0xff
	.zero		1


	//   ....[54]....
        /*04d8*/ 	.word	0x00003900
        /*04dc*/ 	.word	0x00000006
        /*04e0*/ 	.word	0x000000c0
        /*04e4*/ 	.short	0x010a
        /*04e6*/ 	.byte	0xff
	.zero		1


	//   ....[55]....
        /*04e8*/ 	.word	0x000039a0
        /*04ec*/ 	.word	0x00000006
        /*04f0*/ 	.word	0x000000c8
        /*04f4*/ 	.short	0x0101
        /*04f6*/ 	.byte	0xff
	.zero		1


	//   ....[56]....
        /*04f8*/ 	.word	0x00003aa0
        /*04fc*/ 	.word	0x00000006
        /*0500*/ 	.word	0x000000d0
        /*0504*/ 	.short	0x010a
        /*0506*/ 	.byte	0xff
	.zero		1


	//   ....[57]....
        /*0508*/ 	.word	0x00004a70
        /*050c*/ 	.word	0x00000004
        /*0510*/ 	.word	0x00000000
        /*0514*/ 	.short	0x0101
        /*0516*/ 	.byte	0xff
	.zero		1


	//   ....[58]....
        /*0518*/ 	.word	0x00004cb0
        /*051c*/ 	.word	0x00000006
        /*0520*/ 	.word	0x00000000
        /*0524*/ 	.short	0x0101
        /*0526*/ 	.byte	0xff
	.zero		1


	//   ....[59]....
        /*0528*/ 	.word	0x00004cc0
        /*052c*/ 	.word	0x00000005
        /*0530*/ 	.word	0x000000e0
        /*0534*/ 	.short	0x010a
        /*0536*/ 	.byte	0xff
	.zero		1


	//   ....[60]....
        /*0538*/ 	.word	0x00004f60
        /*053c*/ 	.word	0x00000007
        /*0540*/ 	.word	0x00000000
        /*0544*/ 	.short	0x010a
        /*0546*/ 	.byte	0xff
	.zero		1


	//   ....[61]....
        /*0548*/ 	.word	0x00004fc0
        /*054c*/ 	.word	0x00000004
        /*0550*/ 	.word	0x00000000
        /*0554*/ 	.short	0x010a
        /*0556*/ 	.byte	0xff
	.zero		1


	//   ....[62]....
        /*0558*/ 	.word	0x00005030
        /*055c*/ 	.word	0x00000003
        /*0560*/ 	.word	0x00000010
        /*0564*/ 	.short	0x010a
        /*0566*/ 	.byte	0xff
	.zero		1


	//   ....[63]....
        /*0568*/ 	.word	0x000050a0
        /*056c*/ 	.word	0x00000003
        /*0570*/ 	.word	0x00000040
        /*0574*/ 	.short	0x010a
        /*0576*/ 	.byte	0xff
	.zero		1


	//   ....[64]....
        /*0578*/ 	.word	0x00005110
        /*057c*/ 	.word	0x00000006
        /*0580*/ 	.word	0x00000050
        /*0584*/ 	.short	0x010a
        /*0586*/ 	.byte	0xff
	.zero		1


	//   ....[65]....
        /*0588*/ 	.word	0x00005180
        /*058c*/ 	.word	0x00000006
        /*0590*/ 	.word	0x00000058
        /*0594*/ 	.short	0x010a
        /*0596*/ 	.byte	0xff
	.zero		1


	//   ....[66]....
        /*0598*/ 	.word	0x000051d0
        /*059c*/ 	.word	0x00000006
        /*05a0*/ 	.word	0x00000058
        /*05a4*/ 	.short	0x010a
        /*05a6*/ 	.byte	0xff
	.zero		1


	//   ....[67]....
        /*05a8*/ 	.word	0x00005220
        /*05ac*/ 	.word	0x00000006
        /*05b0*/ 	.word	0x00000018
        /*05b4*/ 	.short	0x010a
        /*05b6*/ 	.byte	0xff
	.zero		1


	//   ....[68]....
        /*05b8*/ 	.word	0x00005290
        /*05bc*/ 	.word	0x00000006
        /*05c0*/ 	.word	0x00000070
        /*05c4*/ 	.short	0x010a
        /*05c6*/ 	.byte	0xff
	.zero		1


	//   ....[69]....
        /*05c8*/ 	.word	0x000052f0
        /*05cc*/ 	.word	0x00000003
        /*05d0*/ 	.word	0x00000000
        /*05d4*/ 	.short	0x010a
        /*05d6*/ 	.byte	0xff
	.zero		1


	//   ....[70]....
        /*05d8*/ 	.word	0x00005360
        /*05dc*/ 	.word	0x00000007
        /*05e0*/ 	.word	0x00000020
        /*05e4*/ 	.short	0x010a
        /*05e6*/ 	.byte	0xff
	.zero		1


	//   ....[71]....
        /*05e8*/ 	.word	0x000053b0
        /*05ec*/ 	.word	0x00000006
        /*05f0*/ 	.word	0x00000080
        /*05f4*/ 	.short	0x010a
        /*05f6*/ 	.byte	0xff
	.zero		1


	//   ....[72]....
        /*05f8*/ 	.word	0x00005420
        /*05fc*/ 	.word	0x00000006
        /*0600*/ 	.word	0x000000d8
        /*0604*/ 	.short	0x010a
        /*0606*/ 	.byte	0xff
	.zero		1


	//   ....[73]....
        /*0608*/ 	.word	0x00005480
        /*060c*/ 	.word	0x00000007
        /*0610*/ 	.word	0x00000020
        /*0614*/ 	.short	0x010a
        /*0616*/ 	.byte	0xff
	.zero		1


	//   ....[74]....
        /*0618*/ 	.word	0x000054d0
        /*061c*/ 	.word	0x00000006
        /*0620*/ 	.word	0x00000070
        /*0624*/ 	.short	0x010a
        /*0626*/ 	.byte	0xff
	.zero		1


	//   ....[75]....
        /*0628*/ 	.word	0x00005530
        /*062c*/ 	.word	0x00000006
        /*0630*/ 	.word	0x000000d8
        /*0634*/ 	.short	0x010a
        /*0636*/ 	.byte	0xff
	.zero		1


	//   ....[76]....
        /*0638*/ 	.word	0x000055a0
        /*063c*/ 	.word	0x00000006
        /*0640*/ 	.word	0x000000c8
        /*0644*/ 	.short	0x010a
        /*0646*/ 	.byte	0xff
	.zero		1


	//   ....[77]....
        /*0648*/ 	.word	0x00005610
        /*064c*/ 	.word	0x00000007
        /*0650*/ 	.word	0x00000098
        /*0654*/ 	.short	0x010a
        /*0656*/ 	.byte	0xff
	.zero		1


	//   ....[78]....
        /*0658*/ 	.word	0x00005680
        /*065c*/ 	.word	0x00000007
        /*0660*/ 	.word	0x000000b8
        /*0664*/ 	.short	0x010a
        /*0666*/ 	.byte	0xff
	.zero		1


	//   ....[79]....
        /*0668*/ 	.word	0x000056d0
        /*066c*/ 	.word	0x00000006
        /*0670*/ 	.word	0x000000a0
        /*0674*/ 	.short	0x010a
        /*0676*/ 	.byte	0xff
	.zero		1


	//   ....[80]....
        /*0678*/ 	.word	0x00005720
        /*067c*/ 	.word	0x00000006
        /*0680*/ 	.word	0x000000c0
        /*0684*/ 	.short	0x010a
        /*0686*/ 	.byte	0xff
	.zero		1


	//   ....[81]....
        /*0688*/ 	.word	0x00005770
        /*068c*/ 	.word	0x00000006
        /*0690*/ 	.word	0x000000d0
        /*0694*/ 	.short	0x010a
        /*0696*/ 	.byte	0xff
	.zero		1


	//   ....[82]....
        /*0698*/ 	.word	0x000057c0
        /*069c*/ 	.word	0x00000005
        /*06a0*/ 	.word	0x000000e0
        /*06a4*/ 	.short	0x010a
        /*06a6*/ 	.byte	0xff
	.zero		1


	//----- nvinfo : EIATTR_NUM_MBARRIERS
	.align		4
.L_62:
        /*06a8*/ 	.byte	0x03, 0x38
        /*06aa*/ 	.short	0x001d


	//----- nvinfo : EIATTR_EXIT_INSTR_OFFSETS
	.align		4
        /*06ac*/ 	.byte	0x04, 0x1c
        /*06ae*/ 	.short	(.L_64 - .L_63)


	//   ....[0]....
.L_63:
        /*06b0*/ 	.word	0x00004bc0


	//   ....[1]....
        /*06b4*/ 	.word	0x00004f40


	//----- nvinfo : EIATTR_REQNTID
	.align		4
.L_64:
        /*06b8*/ 	.byte	0x04, 0x10
        /*06ba*/ 	.short	(.L_66 - .L_65)
.L_65:
        /*06bc*/ 	.word	0x00000180
        /*06c0*/ 	.word	0x00000001
        /*06c4*/ 	.word	0x00000001


	//----- nvinfo : EIATTR_CRS_STACK_SIZE
	.align		4
.L_66:
        /*06c8*/ 	.byte	0x04, 0x1e
        /*06ca*/ 	.short	(.L_68 - .L_67)
.L_67:
        /*06cc*/ 	.word	0x00000000


	//----- nvinfo : EIATTR_CBANK_PARAM_SIZE
	.align		4
.L_68:
        /*06d0*/ 	.byte	0x03, 0x19
        /*06d2*/ 	.short	0x02f0


	//----- nvinfo : EIATTR_PARAM_CBANK
	.align		4
        /*06d4*/ 	.byte	0x04, 0x0a
        /*06d6*/ 	.short	(.L_70 - .L_69)
	.align		4
.L_69:
        /*06d8*/ 	.word	index@(.nv.constant0.kernel_cutlass_kernel_cudnnsdpafwdfmha_forward_sm100_d256BlackwellFusedMultiHeadAttentionForward_object_at__TiledMMA_ThrLayoutVMNK21111000_PermutationMNK____MMAAtom_ThrID21_ShapeMNK256128_0)
        /*06dc*/ 	.short	0x0380
        /*06de*/ 	.short	0x02f0


	//----- nvinfo : EIATTR_SW_WAR
	.align		4
.L_70:
        /*06e0*/ 	.byte	0x04, 0x36
        /*06e2*/ 	.short	(.L_72 - .L_71)
.L_71:
        /*06e4*/ 	.word	0x00000008
.L_72:


//--------------------- .nv.compat                --------------------------
	.section	.nv.compat,"",@"SHT_CUDA_COMPAT_INFO"
	.align	4
        /*0000*/ 	.byte	0x02, 0x02, 0x02, 0x00, 0x02, 0x05, 0x05, 0x00, 0x02, 0x03, 0x01, 0x00, 0x02, 0x06, 0x01, 0x00


//--------------------- .nv.callgraph             --------------------------
	.section	.nv.callgraph,"",@"SHT_CUDA_CALLGRAPH"
	.align	4
	.sectionentsize	8
	.align		4
        /*0000*/ 	.word	0x00000000
	.align		4
        /*0004*/ 	.word	0xffffffff
	.align		4
        /*0008*/ 	.word	0x00000000
	.align		4
        /*000c*/ 	.word	0xfffffffe
	.align		4
        /*0010*/ 	.word	0x00000000
	.align		4
        /*0014*/ 	.word	0xfffffffd
	.align		4
        /*0018*/ 	.word	0x00000000
	.align		4
        /*001c*/ 	.word	0xfffffffc


//--------------------- .text.kernel_cutlass_kernel_cudnnsdpafwdfmha_forward_sm100_d256BlackwellFusedMultiHeadAttentionForward_object_at__TiledMMA_ThrLayoutVMNK21111000_PermutationMNK____MMAAtom_ThrID21_ShapeMNK256128_0 --------------------------
	.section	.text.kernel_cutlass_kernel_cudnnsdpafwdfmha_forward_sm100_d256BlackwellFusedMultiHeadAttentionForward_object_at__TiledMMA_ThrLayoutVMNK21111000_PermutationMNK____MMAAtom_ThrID21_ShapeMNK256128_0,"ax",@progbits
	.align	128
        .global         kernel_cutlass_kernel_cudnnsdpafwdfmha_forward_sm100_d256BlackwellFusedMultiHeadAttentionForward_object_at__TiledMMA_ThrLayoutVMNK21111000_PermutationMNK____MMAAtom_ThrID21_ShapeMNK256128_0
        .type           kernel_cutlass_kernel_cudnnsdpafwdfmha_forward_sm100_d256BlackwellFusedMultiHeadAttentionForward_object_at__TiledMMA_ThrLayoutVMNK21111000_PermutationMNK____MMAAtom_ThrID21_ShapeMNK256128_0,@function
        .size           kernel_cutlass_kernel_cudnnsdpafwdfmha_forward_sm100_d256BlackwellFusedMultiHeadAttentionForward_object_at__TiledMMA_ThrLayoutVMNK21111000_PermutationMNK____MMAAtom_ThrID21_ShapeMNK256128_0,(.L_x_128 - kernel_cutlass_kernel_cudnnsdpafwdfmha_forward_sm100_d256BlackwellFusedMultiHeadAttentionForward_object_at__TiledMMA_ThrLayoutVMNK21111000_PermutationMNK____MMAAtom_ThrID21_ShapeMNK256128_0)
        .other          kernel_cutlass_kernel_cudnnsdpafwdfmha_forward_sm100_d256BlackwellFusedMultiHeadAttentionForward_object_at__TiledMMA_ThrLayoutVMNK21111000_PermutationMNK____MMAAtom_ThrID21_ShapeMNK256128_0,@"STO_CUDA_ENTRY STV_DEFAULT"
kernel_cutlass_kernel_cudnnsdpafwdfmha_forward_sm100_d256BlackwellFusedMultiHeadAttentionForward_object_at__TiledMMA_ThrLayoutVMNK21111000_PermutationMNK____MMAAtom_ThrID21_ShapeMNK256128_0:
.text.kernel_cutlass_kernel_cudnnsdpafwdfmha_forward_sm100_d256BlackwellFusedMultiHeadAttentionForward_object_at__TiledMMA_ThrLayoutVMNK21111000_PermutationMNK____MMAAtom_ThrID21_ShapeMNK256128_0:
[----:B------:R-:W0:Y:S01]  /*0000*/  LDC R1, c[0x0][0x37c] ;  /* 0x0000df00ff017b82 */ /* 0x000e220000000800 */
[----:B------:R-:W1:Y:S07]  /*0010*/  S2R R5, SR_TID.X ;  /* 0x0000000000057919 */ /* 0x000e6e0000002100 */
[----:B------:R-:W2:Y:S01]  /*0020*/  S2UR UR7, SR_CgaCtaId ;  /* 0x00000000000779c3 */ /* 0x000ea20000008800 */
[----:B------:R-:W3:Y:S01]  /*0030*/  LDCU.U8 UR8, c[0x0][0x385] ;  /* 0x000070a0ff0877ac */ /* 0x000ee20008000000 */
[----:B------:R-:W4:Y:S06]  /*0040*/  LDCU.U8 UR6, c[0x0][0x382] ;  /* 0x00007040ff0677ac */ /* 0x000f2c0008000000 */
[----:B------:R-:W5:Y:S01]  /*0050*/  LDC.U8 R0, c[0x0][0x384] ;  /* 0x0000e100ff007b82 */ /* 0x000f620000000000 */
[----:B------:R-:W1:Y:S07]  /*0060*/  LDCU.U8 UR4, c[0x0][0x381] ;  /* 0x00007020ff0477ac */ /* 0x000e6e0008000000 */
[----:B------:R-:W0:Y:S01]  /*0070*/  S2UR UR11, SR_CTAID.X ;  /* 0x00000000000b79c3 */ /* 0x000e220000002500 */
[----:B---3--:R-:W-:-:S02]  /*0080*/  ULOP3.LUT UR8, UR8, 0x1, URZ, 0xc0, !UPT ;  /* 0x0000000108087892 */ /* 0x008fc4000f8ec0ff */
[----:B----4-:R-:W-:Y:S02]  /*0090*/  ULOP3.LUT UR6, UR6, 0x1, URZ, 0xc0, !UPT ;  /* 0x0000000106067892 */ /* 0x010fe4000f8ec0ff */
[----:B--2---:R-:W-:Y:S02]  /*00a0*/  ULEA.HI UR5, UR7, UR7, URZ, 0x1 ;  /* 0x0000000707057291 */ /* 0x004fe4000f8f08ff */
[----:B-1----:R-:W-:Y:S02]  /*00b0*/  ULOP3.LUT UR4, UR4, 0x1, URZ, 0xc0, !UPT ;  /* 0x0000000104047892 */ /* 0x002fe4000f8ec0ff */
[----:B------:R-:W-:Y:S01]  /*00c0*/  ULOP3.LUT UR5, UR5, 0xfffffffe, URZ, 0xc0, !UPT ;  /* 0xfffffffe05057892 */ /* 0x000fe2000f8ec0ff */
[----:B------:R-:W-:Y:S01]  /*00d0*/  SHF.R.U32.HI R2, RZ, 0x5, R5 ;  /* 0x00000005ff027819 */ /* 0x000fe20000011605 */
[----:B------:R-:W-:Y:S01]  /*00e0*/  UISETP.NE.U32.AND UP3, UPT, UR8, 0x1, UPT ;  /* 0x000000010800788c */ /* 0x000fe2000bf65070 */
[----:B-----5:R-:W-:Y:S01]  /*00f0*/  LOP3.LUT R0, R0, 0x1, RZ, 0xc0, !PT ;  /* 0x0000000100007812 */ /* 0x020fe200078ec0ff */
[----:B------:R-:W-:Y:S01]  /*0100*/  UISETP.NE.U32.AND UP2, UPT, UR6, 0x1, UPT ;  /* 0x000000010600788c */ /* 0x000fe2000bf45070 */
[----:B------:R-:W-:Y:S01]  /*0110*/  ISETP.NE.AND P6, PT, R2, 0x9, PT ;  /* 0x000000090200780c */ /* 0x000fe20003fc5270 */
[----:B------:R-:W-:Y:S01]  /*0120*/  UIADD3 UR15, UPT, UPT, -UR5, UR7, URZ ;  /* 0x00000007050f7290 */ /* 0x000fe2000fffe1ff */
[----:B------:R-:W-:Y:S01]  /*0130*/  ISETP.NE.U32.AND P3, PT, R0, 0x1, PT ;  /* 0x000000010000780c */ /* 0x000fe20003f65070 */
[----:B------:R-:W-:Y:S01]  /*0140*/  UISETP.NE.U32.AND UP1, UPT, UR4, 0x1, UPT ;  /* 0x000000010400788c */ /* 0x000fe2000bf25070 */
[C---:B------:R-:W-:Y:S01]  /*0150*/  ISETP.NE.AND P1, PT, R2.reuse, RZ, PT ;  /* 0x000000ff0200720c */ /* 0x040fe20003f25270 */
[----:B0-----:R-:W-:Y:S01]  /*0160*/  ULOP3.LUT UR23, UR11, 0x1, URZ, 0xc0, !UPT ;  /* 0x000000010b177892 */ /* 0x001fe2000f8ec0ff */
[----:B------:R-:W-:-:S07]  /*0170*/  ISETP.NE.AND P0, PT, R2, 0x4, PT ;  /* 0x000000040200780c */ /* 0x000fce0003f05270 */
[----:B------:R-:W-:Y:S06]  /*0180*/  @P6 BRA `(.L_x_0) ;  /* 0x00000000002c6947 */ /* 0x000fec0003800000 */
[----:B------:R-:W0:Y:S02]  /*0190*/  LDCU.64 UR4, c[0x0][0x348] ;  /* 0x00006900ff0477ac */ /* 0x000e240008000a00 */
[----:B0-----:R-:W-:Y:S02]  /*01a0*/  UIADD3 UR12, UP5, UPT, UR4, 0x40, URZ ;  /* 0x00000040040c7890 */ /* 0x001fe4000ffbe0ff */
[----:B------:R-:W-:Y:S02]  /*01b0*/  UIADD3 UR8, UP4, UPT, UR4, 0x100, URZ ;  /* 0x0000010004087890 */ /* 0x000fe4000ff9e0ff */
[----:B------:R-:W-:Y:S02]  /*01c0*/  UIADD3 UR4, UP0, UPT, UR4, 0x1c0, URZ ;  /* 0x000001c004047890 */ /* 0x000fe4000ff1e0ff */
[----:B------:R-:W-:Y:S02]  /*01d0*/  UIADD3.X UR13, UPT, UPT, URZ, UR5, URZ, UP5, !UPT ;  /* 0x00000005ff0d7290 */ /* 0x000fe4000affe4ff */
[----:B------:R-:W-:-:S02]  /*01e0*/  UIADD3.X UR9, UPT, UPT, URZ, UR5, URZ, UP4, !UPT ;  /* 0x00000005ff097290 */ /* 0x000fc4000a7fe4ff */
[----:B------:R-:W-:-:S05]  /*01f0*/  UIADD3.X UR5, UPT, UPT, URZ, UR5, URZ, UP0, !UPT ;  /* 0x00000005ff057290 */ /* 0x000fca00087fe4ff */
[----:B------:R0:W-:Y:S02]  /*0200*/  UTMACCTL.PF [UR12] ;  /* 0x000000000c0079b9 */ /* 0x0001e40008040000 */
[----:B------:R0:W-:Y:S02]  /*0210*/  UTMACCTL.PF [UR8] ;  /* 0x00000000080079b9 */ /* 0x0001e40008040000 */
[----:B------:R0:W-:Y:S02]  /*0220*/  UTMACCTL.PF [UR4] ;  /* 0x00000000040079b9 */ /* 0x0001e40008040000 */
[----:B0-----:R-:W-:Y:S01]  /*0230*/  NOP ;  /* 0x0000000000007918 */ /* 0x001fe20000000000 */
.L_x_0:
[----:B------:R-:W-:Y:S05]  /*0240*/  @P1 BRA `(.L_x_1) ;  /* 0x0000000000341947 */ /* 0x000fea0003800000 */
[----:B------:R-:W0:Y:S01]  /*0250*/  S2UR UR5, SR_CgaCtaId ;  /* 0x00000000000579c3 */ /* 0x000e220000008800 */
[----:B------:R-:W-:Y:S01]  /*0260*/  UMOV UR6, 0x400 ;  /* 0x0000040000067882 */ /* 0x000fe20000000000 */
[----:B------:R-:W-:Y:S02]  /*0270*/  UMOV UR4, 0x1 ;  /* 0x0000000100047882 */ /* 0x000fe40000000000 */
[----:B------:R-:W-:-:S04]  /*0280*/  UIADD3 UR8, UPT, UPT, -UR4, 0x100000, URZ ;  /* 0x0010000004087890 */ /* 0x000fc8000fffe1ff */
[----:B------:R-:W-:Y:S02]  /*0290*/  USHF.L.U32 UR9, UR8, 0xb, URZ ;  /* 0x0000000b08097899 */ /* 0x000fe400080006ff */
[----:B------:R-:W-:Y:S02]  /*02a0*/  USHF.L.U32 UR8, UR8, 0x1, URZ ;  /* 0x0000000108087899 */ /* 0x000fe400080006ff */
[----:B0-----:R-:W-:Y:S01]  /*02b0*/  ULEA UR5, UR5, UR6, 0x18 ;  /* 0x0000000605057291 */ /* 0x001fe2000f8ec0ff */
[----:B------:R-:W0:Y:S11]  /*02c0*/  FENCE.VIEW.ASYNC.S ;  /* 0x00000000000073c6 */ /* 0x000e360000000000 */
[----:B0-----:R0:W1:Y:S01]  /*02d0*/  SYNCS.EXCH.64 URZ, [UR5], UR8 ;  /* 0x0000000805ff75b2 */ /* 0x0010620008000100 */
[----:B------:R0:W2:Y:S01]  /*02e0*/  SYNCS.EXCH.64 URZ, [UR5+0x8], UR8 ;  /* 0x0000080805ff75b2 */ /* 0x0000a20008000100 */
[----:B------:R0:W3:Y:S01]  /*02f0*/  SYNCS.EXCH.64 URZ, [UR5+0x10], UR8 ;  /* 0x0000100805ff75b2 */ /* 0x0000e20008000100 */
[----:B------:R0:W4:Y:S01]  /*0300*/  SYNCS.EXCH.64 URZ, [UR5+0x18], UR8 ;  /* 0x0000180805ff75b2 */ /* 0x0001220008000100 */
[----:B------:R-:W-:Y:S01]  /*0310*/  NOP ;  /* 0x0000000000007918 */ /* 0x000fe20000000000 */
.L_x_1:
[----:B------:R-:W-:Y:S05]  /*0320*/  @P1 BRA `(.L_x_2) ;  /* 0x0000000000a01947 */ /* 0x000fea0003800000 */
[----:B------:R-:W-:Y:S01]  /*0330*/  UMOV UR6, 0x400 ;  /* 0x0000040000067882 */ /* 0x000fe20000000000 */
[----:B0-----:R-:W-:Y:S01]  /*0340*/  UMOV UR8, 0x1 ;  /* 0x0000000100087882 */ /* 0x001fe20000000000 */
[----:B------:R-:W-:Y:S02]  /*0350*/  ULEA UR6, UR7, UR6, 0x18 ;  /* 0x0000000607067291 */ /* 0x000fe4000f8ec0ff */
[----:B------:R-:W-:-:S04]  /*0360*/  UIADD3 UR8, UPT, UPT, -UR8, 0x100000, URZ ;  /* 0x0010000008087890 */ /* 0x000fc8000fffe1ff */
[----:B------:R-:W-:Y:S02]  /*0370*/  USHF.L.U32 UR9, UR8, 0xb, URZ ;  /* 0x0000000b08097899 */ /* 0x000fe400080006ff */
[----:B------:R-:W-:Y:S01]  /*0380*/  USHF.L.U32 UR8, UR8, 0x1, URZ ;  /* 0x0000000108087899 */ /* 0x000fe200080006ff */
[----:B------:R-:W-:Y:S01]  /*0390*/  UMOV UR5, 0x100 ;  /* 0x0000010000057882 */ /* 0x000fe20000000000 */
[----:B------:R-:W-:Y:S01]  /*03a0*/  UMOV UR4, 0x80 ;  /* 0x0000008000047882 */ /* 0x000fe20000000000 */
[----:B------:R-:W-:-:S04]  /*03b0*/  UIADD3 UR12, UPT, UPT, -UR5, 0x100000, URZ ;  /* 0x00100000050c7890 */ /* 0x000fc8000fffe1ff */
[----:B------:R-:W-:Y:S02]  /*03c0*/  USHF.L.U32 UR13, UR12, 0xb, URZ ;  /* 0x0000000b0c0d7899 */ /* 0x000fe400080006ff */
[----:B------:R-:W-:Y:S02]  /*03d0*/  USHF.L.U32 UR12, UR12, 0x1, URZ ;  /* 0x000000010c0c7899 */ /* 0x000fe400080006ff */
[----:B------:R-:W-:-:S04]  /*03e0*/  UIADD3 UR4, UPT, UPT, -UR4, 0x100000, URZ ;  /* 0x0010000004047890 */ /* 0x000fc8000fffe1ff */
[----:B------:R-:W-:Y:S02]  /*03f0*/  USHF.L.U32 UR5, UR4, 0xb, URZ ;  /* 0x0000000b04057899 */ /* 0x000fe400080006ff */
[----:B------:R-:W-:Y:S01]  /*0400*/  USHF.L.U32 UR4, UR4, 0x1, URZ ;  /* 0x0000000104047899 */ /* 0x000fe200080006ff */
[----:B------:R-:W0:Y:S02]  /*0410*/  FENCE.VIEW.ASYNC.S ;  /* 0x00000000000073c6 */ /* 0x000e240000000000 */
[----:B0-----:R5:W0:Y:S01]  /*0420*/  SYNCS.EXCH.64 URZ, [UR6+0x20], UR8 ;  /* 0x0000200806ff75b2 */ /* 0x001a220008000100 */
[----:B------:R5:W4:Y:S01]  /*0430*/  SYNCS.EXCH.64 URZ, [UR6+0x28], UR8 ;  /* 0x0000280806ff75b2 */ /* 0x000b220008000100 */
[----:B------:R5:W3:Y:S01]  /*0440*/  SYNCS.EXCH.64 URZ, [UR6+0x30], UR8 ;  /* 0x0000300806ff75b2 */ /* 0x000ae20008000100 */
[----:B------:R5:W2:Y:S01]  /*0450*/  SYNCS.EXCH.64 URZ, [UR6+0x38], UR8 ;  /* 0x0000380806ff75b2 */ /* 0x000aa20008000100 */
[----:B------:R5:W1:Y:S01]  /*0460*/  SYNCS.EXCH.64 URZ, [UR6+0x40], UR8 ;  /* 0x0000400806ff75b2 */ /* 0x000a620008000100 */
[----:B------:R5:W0:Y:S01]  /*0470*/  SYNCS.EXCH.64 URZ, [UR6+0x48], UR8 ;  /* 0x0000480806ff75b2 */ /* 0x000a220008000100 */
        /* <DEDUP_REMOVED lines=17> */
[----:B------:R5:W0:Y:S02]  /*0590*/  SYNCS.EXCH.64 URZ, [UR6+0xd8], UR12 ;  /* 0x0000d80c06ff75b2 */ /* 0x000a240008000100 */
[----:B-----5:R-:W-:Y:S01]  /*05a0*/  NOP ;  /* 0x0000000000007918 */ /* 0x020fe20000000000 */
.L_x_2:
[----:B------:R-:W-:Y:S05]  /*05b0*/  @P0 BRA `(.L_x_3) ;  /* 0x0000000000280947 */ /* 0x000fea0003800000 */
[----:B0-----:R-:W-:Y:S01]  /*05c0*/  UMOV UR5, 0x400 ;  /* 0x0000040000057882 */ /* 0x001fe20000000000 */
[----:B------:R-:W-:Y:S01]  /*05d0*/  UMOV UR4, 0x20 ;  /* 0x0000002000047882 */ /* 0x000fe20000000000 */
[----:B------:R-:W-:Y:S02]  /*05e0*/  ULEA UR5, UR7, UR5, 0x18 ;  /* 0x0000000507057291 */ /* 0x000fe4000f8ec0ff */
[----:B------:R-:W-:-:S04]  /*05f0*/  UIADD3 UR8, UPT, UPT, -UR4, 0x100000, URZ ;  /* 0x0010000004087890 */ /* 0x000fc8000fffe1ff */
[----:B------:R-:W-:Y:S02]  /*0600*/  USHF.L.U32 UR9, UR8, 0xb, URZ ;  /* 0x0000000b08097899 */ /* 0x000fe400080006ff */
[----:B------:R-:W-:Y:S01]  /*0610*/  USHF.L.U32 UR8, UR8, 0x1, URZ ;  /* 0x0000000108087899 */ /* 0x000fe200080006ff */
[----:B------:R-:W-:Y:S01]  /*0620*/  ELECT P1, URZ, PT ;  /* 0x0000000000ff782f */ /* 0x000fe20003820000 */
[----:B------:R-:W0:Y:S10]  /*0630*/  FENCE.VIEW.ASYNC.S ;  /* 0x00000000000073c6 */ /* 0x000e340000000000 */
[----:B0-----:R5:W0:Y:S02]  /*0640*/  SYNCS.EXCH.64 URZ, [UR5+0xe0], UR8 ;  /* 0x0000e00805ff75b2 */ /* 0x001a240008000100 */
[----:B-----5:R-:W-:Y:S01]  /*0650*/  NOP ;  /* 0x0000000000007918 */ /* 0x020fe20000000000 */
.L_x_3:
[----:B------:R-:W-:Y:S01]  /*0660*/  NOP ;  /* 0x0000000000007918 */ /* 0x000fe20000000000 */
[----:B------:R-:W-:Y:S05]  /*0670*/  @P0 BRA `(.L_x_4) ;  /* 0x00000004009c0947 */ /* 0x000fea0003800000 */
[----:B01234-:R-:W-:Y:S01]  /*0680*/  NOP ;  /* 0x0000000000007918 */ /* 0x01ffe20000000000 */
[----:B------:R-:W-:Y:S01]  /*0690*/  UMOV UR4, 0x40 ;  /* 0x0000004000047882 */ /* 0x000fe20000000000 */
[----:B------:R-:W-:Y:S01]  /*06a0*/  UMOV UR5, 0x400 ;  /* 0x0000040000057882 */ /* 0x000fe20000000000 */
[----:B------:R-:W-:Y:S02]  /*06b0*/  ULEA UR4, UR7, UR4, 0x18 ;  /* 0x0000000407047291 */ /* 0x000fe4000f8ec0ff */
[----:B------:R-:W-:-:S07]  /*06c0*/  ULEA UR5, UR7, UR5, 0x18 ;  /* 0x0000000507057291 */ /* 0x000fce000f8ec0ff */
[----:B------:R-:W0:Y:S02]  /*06d0*/  LDS.U8 R0, [UR4] ;  /* 0x00000004ff007984 */ /* 0x000e240008000000 */
[----:B0-----:R-:W-:-:S13]  /*06e0*/  ISETP.NE.AND P0, PT, R0, RZ, PT ;  /* 0x000000ff0000720c */ /* 0x001fda0003f05270 */
[----:B------:R-:W-:Y:S05]  /*06f0*/  @P0 BRA `(.L_x_5) ;  /* 0x0000000400640947 */ /* 0x000fea0003800000 */
[----:B------:R-:W-:Y:S02]  /*0700*/  ULOP3.LUT UR4, UR7, 0x1, URZ, 0xc0, !UPT ;  /* 0x0000000107047892 */ /* 0x000fe4000f8ec0ff */
[----:B------:R-:W-:Y:S02]  /*0710*/  ULOP3.LUT UR6, UR7, 0x1, URZ, 0x3c, !UPT ;  /* 0x0000000107067892 */ /* 0x000fe4000f8e3cff */
[----:B------:R-:W-:-:S09]  /*0720*/  UISETP.NE.U32.AND UP0, UPT, UR4, 0x1, UPT ;  /* 0x000000010400788c */ /* 0x000fd2000bf05070 */
[----:B------:R-:W-:Y:S05]  /*0730*/  BRA.U !UP0, `(.L_x_6) ;  /* 0x0000000108d07547 */ /* 0x000fea000b800000 */
[----:B------:R-:W-:Y:S01]  /*0740*/  ELECT P0, URZ, PT ;  /* 0x0000000000ff782f */ /* 0x000fe20003800000 */
[----:B------:R-:W-:-:S12]  /*0750*/  BSSY B0, `(.L_x_6) ;  /* 0x0000032000007945 */ /* 0x000fd80003800000 */
[----:B------:R-:W-:Y:S05]  /*0760*/  @!P0 BRA `(.L_x_7) ;  /* 0x0000000000c08947 */ /* 0x000fea0003800000 */
[----:B------:R-:W-:Y:S01]  /*0770*/  UMOV UR4, 0x10 ;  /* 0x0000001000047882 */ /* 0x000fe20000000000 */
[----:B------:R-:W0:Y:S04]  /*0780*/  S2R R7, SR_CgaCtaId ;  /* 0x0000000000077919 */ /* 0x000e280000008800 */
[----:B------:R-:W-:Y:S04]  /*0790*/  DEPBAR.LE SB1, 0x36 ;  /* 0x00009d800000791a */ /* 0x000fe80000000000 */
[----:B------:R-:W1:Y:S02]  /*07a0*/  UTCATOMSWS.2CTA.FIND_AND_SET.ALIGN UP4, UR4, UR4 ;  /* 0x00000004000475e3 */ /* 0x000e640008280800 */
[----:B-1----:R-:W-:Y:S01]  /*07b0*/  PLOP3.LUT P0, PT, PT, PT, UP4, 0x80, 0x8 ;  /* 0x000000000008781c */ /* 0x002fe20003f0f048 */
[----:B------:R-:W-:-:S03]  /*07c0*/  IMAD.U32 R4, RZ, RZ, UR4 ;  /* 0x00000004ff047e24 */ /* 0x000fc6000f8e00ff */
[----:B------:R-:W-:-:S04]  /*07d0*/  SEL R0, RZ, 0xffffffff, !P0 ;  /* 0xffffffffff007807 */ /* 0x000fc80004000000 */
[----:B------:R-:W-:-:S13]  /*07e0*/  ISETP.NE.AND P0, PT, R0, RZ, PT ;  /* 0x000000ff0000720c */ /* 0x000fda0003f05270 */
[----:B------:R-:W-:Y:S05]  /*07f0*/  @P0 BRA `(.L_x_8) ;  /* 0x0000000000240947 */ /* 0x000fea0003800000 */
.L_x_9:
[----:B------:R-:W-:Y:S05]  /*0800*/  NANOSLEEP 0x64 ;  /* 0x000000640000795d */ /* 0x000fea0003800000 */
[----:B------:R-:W-:-:S05]  /*0810*/  UMOV UR4, 0x10 ;  /* 0x0000001000047882 */ /* 0x000fca0000000000 */
[----:B------:R-:W-:Y:S04]  /*0820*/  DEPBAR.LE SB1, 0x36 ;  /* 0x00009d800000791a */ /* 0x000fe80000000000 */
[----:B------:R-:W1:Y:S02]  /*0830*/  UTCATOMSWS.2CTA.FIND_AND_SET.ALIGN UP4, UR4, UR4 ;  /* 0x00000004000475e3 */ /* 0x000e640008280800 */
[----:B-1----:R-:W-:Y:S01]  /*0840*/  PLOP3.LUT P0, PT, PT, PT, UP4, 0x80, 0x8 ;  /* 0x000000000008781c */ /* 0x002fe20003f0f048 */
[----:B------:R-:W-:-:S03]  /*0850*/  IMAD.U32 R4, RZ, RZ, UR4 ;  /* 0x00000004ff047e24 */ /* 0x000fc6000f8e00ff */
[----:B------:R-:W-:-:S04]  /*0860*/  SEL R0, RZ, 0xffffffff, !P0 ;  /* 0xffffffffff007807 */ /* 0x000fc80004000000 */
[----:B------:R-:W-:-:S13]  /*0870*/  ISETP.NE.AND P0, PT, R0, RZ, PT ;  /* 0x000000ff0000720c */ /* 0x000fda0003f05270 */
[----:B------:R-:W-:Y:S05]  /*0880*/  @!P0 BRA `(.L_x_9) ;  /* 0xfffffffc00dc8947 */ /* 0x000fea000383ffff */
.L_x_8:
[----:B------:R-:W-:Y:S01]  /*0890*/  MOV R0, 0x60 ;  /* 0x0000006000007802 */ /* 0x000fe20000000f00 */
[----:B------:R-:W-:Y:S02]  /*08a0*/  IMAD.U32 R3, RZ, RZ, UR5 ;  /* 0x00000005ff037e24 */ /* 0x000fe4000f8e00ff */
[----:B------:R-:W-:Y:S01]  /*08b0*/  IMAD.U32 R6, RZ, RZ, UR6 ;  /* 0x00000006ff067e24 */ /* 0x000fe2000f8e00ff */
[----:B0-----:R-:W-:Y:S02]  /*08c0*/  LEA R11, R7, R0, 0x18 ;  /* 0x00000000070b7211 */ /* 0x001fe400078ec0ff */
[----:B------:R-:W-:-:S03]  /*08d0*/  MOV R0, 0x58 ;  /* 0x0000005800007802 */ /* 0x000fc60000000f00 */
[----:B------:R-:W0:Y:S01]  /*08e0*/  LDS R8, [R11] ;  /* 0x000000000b087984 */ /* 0x000e220000000800 */
[----:B------:R-:W-:Y:S01]  /*08f0*/  LEA R7, R7, R0, 0x18 ;  /* 0x0000000007077211 */ /* 0x000fe200078ec0ff */
[----:B0-----:R-:W-:-:S04]  /*0900*/  IMAD.U32 R8, R8, -0x80000000, RZ ;  /* 0x8000000008087824 */ /* 0x001fc800078e00ff */
[----:B------:R-:W0:Y:S02]  /*0910*/  SYNCS.PHASECHK.TRANS64.TRYWAIT P0, [R7+URZ], R8 ;  /* 0x00000008070075a7 */ /* 0x000e2400080011ff */
[----:B0-----:R-:W-:Y:S05]  /*0920*/  @P0 BRA `(.L_x_10) ;  /* 0x0000000000080947 */ /* 0x001fea0003800000 */
[----:B------:R-:W0:Y:S02]  /*0930*/  SYNCS.PHASECHK.TRANS64.TRYWAIT P0, [R7+URZ], R8 ;  /* 0x00000008070075a7 */ /* 0x000e2400080011ff */
[----:B0-----:R-:W-:Y:S05]  /*0940*/  @!P0 BRA `(.L_x_11) ;  /* 0x0000004400808947 */ /* 0x001fea0003800000 */
.L_x_10:
[----:B------:R-:W-:Y:S01]  /*0950*/  VIADD R3, R3, 0xe8 ;  /* 0x000000e803037836 */ /* 0x000fe20000000000 */
[----:B0-----:R-:W-:Y:S01]  /*0960*/  PRMT R7, R6, 0x654, R7 ;  /* 0x0000065406077816 */ /* 0x001fe20000000007 */
[----:B------:R-:W-:Y:S01]  /*0970*/  IMAD.MOV.U32 R0, RZ, RZ, 0x4 ;  /* 0x00000004ff007424 */ /* 0x000fe200078e00ff */
[C---:B------:R-:W-:Y:S01]  /*0980*/  IADD3 R9, PT, PT, R4.reuse, 0x10, RZ ;  /* 0x0000001004097810 */ /* 0x040fe20007ffe0ff */
[----:B------:R-:W-:Y:S01]  /*0990*/  IMAD.SHL.U32 R8, R4, 0x20, RZ ;  /* 0x0000002004087824 */ /* 0x000fe200078e00ff */
[----:B------:R-:W-:Y:S01]  /*09a0*/  PRMT R6, R6, 0x654, R3 ;  /* 0x0000065406067816 */ /* 0x000fe20000000003 */
[----:B------:R0:W-:Y:S01]  /*09b0*/  SYNCS.ARRIVE.TRANS64.RED RZ, [R7+URZ], R0 ;  /* 0x0000000007ff79a7 */ /* 0x0001e200080004ff */
[----:B------:R-:W-:Y:S02]  /*09c0*/  MOV R3, 0xffff ;  /* 0x0000ffff00037802 */ /* 0x000fe40000000f00 */
[----:B------:R1:W-:Y:S02]  /*09d0*/  STS [UR5+0xe8], R8 ;  /* 0x0000e808ff007988 */ /* 0x0003e40008000805 */
[----:B------:R-:W-:-:S02]  /*09e0*/  SHF.L.U32 R3, R3, R4, RZ ;  /* 0x0000000403037219 */ /* 0x000fc400000006ff */
[----:B------:R1:W-:Y:S01]  /*09f0*/  STAS [R6.64], R4 ;  /* 0x0000000406007dbd */ /* 0x0003e2000c0008ff */
[----:B------:R-:W-:Y:S02]  /*0a00*/  UMOV UR4, 0x50 ;  /* 0x0000005000047882 */ /* 0x000fe40000000000 */
[----:B------:R-:W-:Y:S01]  /*0a10*/  ULEA UR4, UR7, UR4, 0x18 ;  /* 0x0000000407047291 */ /* 0x000fe2000f8ec0ff */
[----:B0-----:R-:W-:-:S05]  /*0a20*/  IMAD.MOV.U32 R0, RZ, RZ, 0x1 ;  /* 0x00000001ff007424 */ /* 0x001fca00078e00ff */
[----:B------:R-:W-:-:S04]  /*0a30*/  SHF.L.U32 R10, R0, R9, RZ ;  /* 0x00000009000a7219 */ /* 0x000fc800000006ff */
[----:B------:R-:W-:-:S05]  /*0a40*/  LOP3.LUT R3, R10, R3, RZ, 0xfc, !PT ;  /* 0x000000030a037212 */ /* 0x000fca00078efcff */
[----:B------:R1:W-:Y:S04]  /*0a50*/  ATOMS.OR RZ, [UR4], R3 ;  /* 0x00000003ffff798c */ /* 0x0003e8000b000004 */
[----:B------:R1:W-:Y:S02]  /*0a60*/  ATOMS.XOR RZ, [R11], R0 ;  /* 0x000000000bff738c */ /* 0x0003e40003800000 */
.L_x_7:
[----:B------:R-:W-:Y:S05]  /*0a70*/  BSYNC B0 ;  /* 0x0000000000007941 */ /* 0x000fea0003800000 */
.L_x_6:
[----:B------:R-:W-:Y:S05]  /*0a80*/  BRA.U UP0, `(.L_x_12) ;  /* 0x0000000100907547 */ /* 0x000fea000b800000 */
[----:B------:R-:W-:Y:S05]  /*0a90*/  WARPSYNC.ALL ;  /* 0x0000000000007948 */ /* 0x000fea0003800000 */
[----:B------:R-:W-:Y:S01]  /*0aa0*/  NOP ;  /* 0x0000000000007918 */ /* 0x000fe20000000000 */
[----:B------:R-:W-:-:S13]  /*0ab0*/  ELECT P0, URZ, PT ;  /* 0x0000000000ff782f */ /* 0x000fda0003800000 */
[----:B------:R-:W-:Y:S05]  /*0ac0*/  @!P0 BRA `(.L_x_12) ;  /* 0x0000000000808947 */ /* 0x000fea0003800000 */
[----:B-1----:R-:W0:Y:S01]  /*0ad0*/  S2R R4, SR_CgaCtaId ;  /* 0x0000000000047919 */ /* 0x002e220000008800 */
[----:B------:R-:W-:Y:S02]  /*0ae0*/  MOV R7, 0x60 ;  /* 0x0000006000077802 */ /* 0x000fe40000000f00 */
[----:B------:R-:W-:Y:S02]  /*0af0*/  MOV R3, 0x58 ;  /* 0x0000005800037802 */ /* 0x000fe40000000f00 */
[C---:B0-----:R-:W-:Y:S02]  /*0b00*/  LEA R7, R4.reuse, R7, 0x18 ;  /* 0x0000000704077211 */ /* 0x041fe400078ec0ff */
[----:B------:R-:W-:-:S03]  /*0b10*/  LEA R4, R4, R3, 0x18 ;  /* 0x0000000304047211 */ /* 0x000fc600078ec0ff */
[----:B------:R-:W0:Y:S02]  /*0b20*/  LDS R0, [R7] ;  /* 0x0000000007007984 */ /* 0x000e240000000800 */
[----:B0-----:R-:W-:-:S04]  /*0b30*/  IMAD.U32 R8, R0, -0x80000000, RZ ;  /* 0x8000000000087824 */ /* 0x001fc800078e00ff */
[----:B------:R-:W0:Y:S02]  /*0b40*/  SYNCS.PHASECHK.TRANS64.TRYWAIT P0, [R4+URZ], R8 ;  /* 0x00000008040075a7 */ /* 0x000e2400080011ff */
[----:B0-----:R-:W-:Y:S05]  /*0b50*/  @P0 BRA `(.L_x_13) ;  /* 0x0000000000080947 */ /* 0x001fea0003800000 */
[----:B------:R-:W0:Y:S02]  /*0b60*/  SYNCS.PHASECHK.TRANS64.TRYWAIT P0, [R4+URZ], R8 ;  /* 0x00000008040075a7 */ /* 0x000e2400080011ff */
[----:B0-----:R-:W-:Y:S05]  /*0b70*/  @!P0 BRA `(.L_x_14) ;  /* 0x00000044000c8947 */ /* 0x001fea0003800000 */
.L_x_13:
[----:B------:R-:W1:Y:S01]  /*0b80*/  LDS R8, [UR5+0xe8] ;  /* 0x0000e805ff087984 */ /* 0x000e620008000800 */
[----:B------:R-:W-:Y:S02]  /*0b90*/  HFMA2 R0, -RZ, RZ, 0, 5.9604644775390625e-08 ;  /* 0x00000001ff007431 */ /* 0x000fe400000001ff */
[----:B------:R-:W-:Y:S02]  /*0ba0*/  IMAD.MOV.U32 R3, RZ, RZ, 0xffff ;  /* 0x0000ffffff037424 */ /* 0x000fe400078e00ff */
[----:B-1----:R-:W-:-:S03]  /*0bb0*/  IMAD.SHL.U32 R6, R8, 0x20, RZ ;  /* 0x0000002008067824 */ /* 0x002fc600078e00ff */
[----:B------:R-:W-:Y:S01]  /*0bc0*/  SHF.L.U32 R3, R3, R8, RZ ;  /* 0x0000000803037219 */ /* 0x000fe200000006ff */
[----:B0-----:R-:W-:Y:S01]  /*0bd0*/  VIADD R9, R8, 0x10 ;  /* 0x0000001008097836 */ /* 0x001fe20000000000 */
[----:B------:R0:W-:Y:S01]  /*0be0*/  STS [UR5+0xe8], R6 ;  /* 0x0000e806ff007988 */ /* 0x0001e20008000805 */
[----:B------:R-:W-:-:S03]  /*0bf0*/  UMOV UR4, 0x50 ;  /* 0x0000005000047882 */ /* 0x000fc60000000000 */
[----:B------:R-:W-:Y:S01]  /*0c00*/  SHF.L.U32 R8, R0, R9, RZ ;  /* 0x0000000900087219 */ /* 0x000fe200000006ff */
[----:B------:R-:W-:Y:S01]  /*0c10*/  ULEA UR4, UR7, UR4, 0x18 ;  /* 0x0000000407047291 */ /* 0x000fe2000f8ec0ff */
[----:B------:R-:W-:Y:S02]  /*0c20*/  MOV R9, UR6 ;  /* 0x0000000600097c02 */ /* 0x000fe40008000f00 */
[----:B------:R-:W-:Y:S02]  /*0c30*/  LOP3.LUT R3, R8, R3, RZ, 0xfc, !PT ;  /* 0x0000000308037212 */ /* 0x000fe400078efcff */
[----:B------:R-:W-:-:S04]  /*0c40*/  PRMT R9, R9, 0x654, R4 ;  /* 0x0000065409097816 */ /* 0x000fc80000000004 */
[----:B------:R0:W-:Y:S01]  /*0c50*/  ATOMS.OR RZ, [UR4], R3 ;  /* 0x00000003ffff798c */ /* 0x0001e2000b000004 */
[----:B------:R0:W-:Y:S03]  /*0c60*/  SYNCS.ARRIVE.TRANS64.RED.A1T0 RZ, [R9+URZ], RZ ;  /* 0x000000ff09ff79a7 */ /* 0x0001e600081004ff */
[----:B------:R0:W-:Y:S01]  /*0c70*/  ATOMS.XOR RZ, [R7], R0 ;  /* 0x0000000007ff738c */ /* 0x0001e20003800000 */
[----:B------:R-:W-:Y:S05]  /*0c80*/  BRA `(.L_x_12) ;  /* 0x0000000000107947 */ /* 0x000fea0003800000 */
.L_x_5:
[----:B------:R-:W-:Y:S02]  /*0c90*/  MOV R0, 0xffffffff ;  /* 0xffffffff00007802 */ /* 0x000fe40000000f00 */
[----:B------:R-:W-:-:S03]  /*0ca0*/  MOV R6, 0xcd0 ;  /* 0x00000cd000067802 */ /* 0x000fc60000000f00 */
[----:B------:R0:W-:Y:S04]  /*0cb0*/  STS [UR5+0xe8], R0 ;  /* 0x0000e800ff007988 */ /* 0x0001e80008000805 */
[----:B0-----:R-:W-:Y:S05]  /*0cc0*/  CALL.REL.NOINC `($__internal_1_$__cuda_sm10x_tcgen05_guardrail_trap_phase_invalid_during_alloc) ;  /* 0x0000004800dc7944 */ /* 0x001fea0003c00000 */
.L_x_12:
[----:B------:R-:W-:Y:S05]  /*0cd0*/  WARPSYNC.ALL ;  /* 0x0000000000007948 */ /* 0x000fea0003800000 */
[----:B------:R-:W-:Y:S01]  /*0ce0*/  NOP ;  /* 0x0000000000007918 */ /* 0x000fe20000000000 */
.L_x_4:
[----:B------:R-:W5:Y:S08]  /*0cf0*/  S2UR UR4, SR_CgaCtaId ;  /* 0x00000000000479c3 */ /* 0x000f700000008800 */
[----:B01234-:R-:W-:Y:S01]  /*0d00*/  BAR.SYNC.DEFER_BLOCKING 0x1, 0x180 ;  /* 0x0046000000007b1d */ /* 0x01ffe20000010000 */
[----:B------:R-:W-:Y:S02]  /*0d10*/  MOV R6, 0x400 ;  /* 0x0000040000067802 */ /* 0x000fe40000000f00 */
[----:B------:R-:W-:Y:S01]  /*0d20*/  ISETP.NE.AND P0, PT, R2, 0x9, PT ;  /* 0x000000090200780c */ /* 0x000fe20003f05270 */
[----:B-----5:R-:W-:-:S02]  /*0d30*/  IMAD.U32 R3, RZ, RZ, UR4 ;  /* 0x00000004ff037e24 */ /* 0x020fc4000f8e00ff */
[----:B------:R-:W0:Y:S03]  /*0d40*/  LDCU UR4, c[0x0][0x36c] ;  /* 0x00006d80ff0477ac */ /* 0x000e260008000800 */
[----:B------:R-:W-:-:S05]  /*0d50*/  LEA R6, R3, R6, 0x18 ;  /* 0x0000000603067211 */ /* 0x000fca00078ec0ff */
[----:B------:R1:W2:Y:S01]  /*0d60*/  LDS R0, [R6+0xe8] ;  /* 0x0000e80006007984 */ /* 0x0002a20000000800 */
[----:B------:R-:W-:Y:S01]  /*0d70*/  NOP ;  /* 0x0000000000007918 */ /* 0x000fe20000000000 */
[----:B0-----:R-:W-:-:S09]  /*0d80*/  UISETP.EQ.U32.AND UP0, UPT, UR4, 0x1, UPT ;  /* 0x000000010400788c */ /* 0x001fd2000bf02070 */
[----:B------:R-:W-:Y:S05]  /*0d90*/  BRA.U !UP0, `(.L_x_15) ;  /* 0x0000000108087547 */ /* 0x000fea000b800000 */
[----:B------:R-:W-:Y:S01]  /*0da0*/  UCGABAR_ARV ;  /* 0x00000000000079c7 */ /* 0x000fe20008000000 */
[----:B------:R-:W-:Y:S05]  /*0db0*/  BRA `(.L_x_16) ;  /* 0x0000000000047947 */ /* 0x000fea0003800000 */
.L_x_15:
[----:B------:R-:W-:Y:S01]  /*0dc0*/  NOP ;  /* 0x0000000000007918 */ /* 0x000fe20000000000 */
.L_x_16:
[----:B------:R-:W0:Y:S01]  /*0dd0*/  S2UR UR4, SR_CTAID.Y ;  /* 0x00000000000479c3 */ /* 0x000e220000002600 */
[----:B------:R-:W-:-:S07]  /*0de0*/  R2UR UR5, R6 ;  /* 0x00000000060572ca */ /* 0x000fce00000e0000 */
[----:B------:R-:W3:Y:S06]  /*0df0*/  S2UR UR14, SR_CTAID.Z ;  /* 0x00000000000e79c3 */ /* 0x000eec0000002700 */
[----:B------:R-:W-:-:S04]  /*0e00*/  UIADD3 UR5, UPT, UPT, UR5, 0x18f, URZ ;  /* 0x0000018f05057890 */ /* 0x000fc8000fffe0ff */
[----:B------:R-:W-:-:S04]  /*0e10*/  ULOP3.LUT UR7, UR5, 0xfffffd80, URZ, 0xc0, !UPT ;  /* 0xfffffd8005077892 */ /* 0x000fc8000f8ec0ff */
[----:B------:R-:W-:Y:S02]  /*0e20*/  UIADD3 UR6, UPT, UPT, UR7, 0x10000, URZ ;  /* 0x0001000007067890 */ /* 0x000fe4000fffe0ff */
[----:B------:R-:W-:Y:S01]  /*0e30*/  UIADD3 UR5, UPT, UPT, UR7, 0x20000, URZ ;  /* 0x0002000007057890 */ /* 0x000fe2000fffe0ff */
[----:B0-----:R-:W-:Y:S05]  /*0e40*/  BRA.U !UP0, `(.L_x_17) ;  /* 0x00000001080c7547 */ /* 0x001fea000b800000 */
[----:B------:R-:W-:Y:S01]  /*0e50*/  UCGABAR_WAIT ;  /* 0x0000000000007dc7 */ /* 0x000fe20008000000 */
[----:B------:R-:W-:Y:S01]  /*0e60*/  CCTL.IVALL ;  /* 0x00000000ff00798f */ /* 0x000fe20002000000 */
[----:B------:R-:W-:Y:S05]  /*0e70*/  BRA `(.L_x_18) ;  /* 0x0000000000047947 */ /* 0x000fea0003800000 */
.L_x_17:
[----:B------:R-:W-:Y:S06]  /*0e80*/  BAR.SYNC.DEFER_BLOCKING 0x0 ;  /* 0x0000000000007b1d */ /* 0x000fec0000010000 */
.L_x_18:
[----:B------:R-:W-:Y:S05]  /*0e90*/  @P0 BRA `(.L_x_19) ;  /* 0x0000000c00740947 */ /* 0x000fea0003800000 */
[----:B------:R-:W-:-:S08]  /*0ea0*/  NOP ;  /* 0x0000000000007918 */ /* 0x000fd00000000000 */
[----:B------:R-:W0:-:S00]  /*0eb0*/  USETMAXREG.DEALLOC.CTAPOOL 0x20 ;  /* 0x00000020000079c8 */ /* 0x000e0000080e0500 */
[----:B------:R-:W4:Y:S01]  /*0ec0*/  LDCU UR10, c[0x0][0x44c] ;  /* 0x00008980ff0a77ac */ /* 0x000f220008000800 */
[----:B0-----:R-:W-:Y:S01]  /*0ed0*/  IMAD.MOV.U32 R10, RZ, RZ, RZ ;  /* 0x000000ffff0a7224 */ /* 0x001fe200078e00ff */
[----:B------:R-:W0:Y:S01]  /*0ee0*/  LDCU UR9, c[0x0][0x50c] ;  /* 0x0000a180ff0977ac */ /* 0x000e220008000800 */
[----:B------:R-:W5:Y:S01]  /*0ef0*/  LDCU UR8, c[0x0][0x5d0] ;  /* 0x0000ba00ff0877ac */ /* 0x000f620008000800 */
[----:B------:R-:W1:Y:S01]  /*0f00*/  LDCU.64 UR30, c[0x0][0x348] ;  /* 0x00006900ff1e77ac */ /* 0x000e620008000a00 */
[----:B------:R-:W-:Y:S01]  /*0f10*/  ULOP3.LUT UR11, UR23, 0x1fffffe, UR11, 0xf8, !UPT ;  /* 0x01fffffe170b7892 */ /* 0x000fe2000f8ef80b */
[----:B----4-:R-:W-:Y:S01]  /*0f20*/  IMAD.U32 R9, RZ, RZ, UR10 ;  /* 0x0000000aff097e24 */ /* 0x010fe2000f8e00ff */
[----:B------:R-:W-:Y:S02]  /*0f30*/  ULOP3.LUT UR12, UR4, UR10, URZ, 0x3c, !UPT ;  /* 0x0000000a040c7292 */ /* 0x000fe4000f8e3cff */
[----:B------:R-:W-:Y:S01]  /*0f40*/  UISETP.NE.AND UP6, UPT, UR10, URZ, UPT ;  /* 0x000000ff0a00728c */ /* 0x000fe2000bfc5270 */
[----:B0-----:R-:W-:Y:S01]  /*0f50*/  MOV R8, UR9 ;  /* 0x0000000900087c02 */ /* 0x001fe20008000f00 */
[----:B------:R-:W-:Y:S01]  /*0f60*/  UISETP.GE.AND UP4, UPT, UR12, URZ, UPT ;  /* 0x000000ff0c00728c */ /* 0x000fe2000bf86270 */
[----:B------:R-:W-:Y:S01]  /*0f70*/  IABS R9, R9 ;  /* 0x0000000900097213 */ /* 0x000fe20000000000 */
[----:B------:R-:W-:Y:S01]  /*0f80*/  ULOP3.LUT UR16, UR4, UR9, URZ, 0x3c, !UPT ;  /* 0x0000000904107292 */ /* 0x000fe2000f8e3cff */
[----:B-----5:R-:W-:Y:S01]  /*0f90*/  IMAD.U32 R7, RZ, RZ, UR8 ;  /* 0x00000008ff077e24 */ /* 0x020fe2000f8e00ff */
[----:B------:R-:W-:Y:S01]  /*0fa0*/  IABS R8, R8 ;  /* 0x0000000800087213 */ /* 0x000fe20000000000 */
[----:B------:R-:W0:Y:S01]  /*0fb0*/  I2F.RP R4, R9 ;  /* 0x0000000900047306 */ /* 0x000e220000209400 */
[----:B------:R-:W-:-:S02]  /*0fc0*/  ULOP3.LUT UR12, UR4, UR8, URZ, 0x3c, !UPT ;  /* 0x00000008040c7292 */ /* 0x000fc4000f8e3cff */
[----:B------:R-:W-:Y:S01]  /*0fd0*/  IABS R7, R7 ;  /* 0x0000000700077213 */ /* 0x000fe20000000000 */
[----:B------:R-:W-:Y:S02]  /*0fe0*/  UISETP.GE.AND UP0, UPT, UR16, URZ, UPT ;  /* 0x000000ff1000728c */ /* 0x000fe4000bf06270 */
[----:B------:R-:W-:Y:S02]  /*0ff0*/  UISETP.GE.AND UP5, UPT, UR12, URZ, UPT ;  /* 0x000000ff0c00728c */ /* 0x000fe4000bfa6270 */
[----:B------:R-:W4:Y:S01]  /*1000*/  I2F.RP R12, R8 ;  /* 0x00000008000c7306 */ /* 0x000f220000209400 */
[----:B------:R-:W-:Y:S02]  /*1010*/  USHF.L.U32 UR35, UR23, 0x6, URZ ;  /* 0x0000000617237899 */ /* 0x000fe400080006ff */
[----:B------:R-:W-:Y:S01]  /*1020*/  USHF.L.U32 UR11, UR11, 0x7, URZ ;  /* 0x000000070b0b7899 */ /* 0x000fe200080006ff */
[----:B------:R-:W-:-:S04]  /*1030*/  UMOV UR24, URZ ;  /* 0x000000ff00187c82 */ /* 0x000fc80008000000 */
[----:B0-----:R-:W0:Y:S08]  /*1040*/  MUFU.RCP R4, R4 ;  /* 0x0000000400047308 */ /* 0x001e300000001000 */
[----:B------:R-:W5:Y:S08]  /*1050*/  I2F.RP R3, R7 ;  /* 0x0000000700037306 */ /* 0x000f700000209400 */
[----:B----4-:R-:W4:Y:S01]  /*1060*/  MUFU.RCP R14, R12 ;  /* 0x0000000c000e7308 */ /* 0x010f220000001000 */
[----:B0-----:R-:W-:-:S07]  /*1070*/  IADD3 R11, PT, PT, R4, 0xffffffe, RZ ;  /* 0x0ffffffe040b7810 */ /* 0x001fce0007ffe0ff */
[----:B------:R-:W0:Y:S08]  /*1080*/  F2I.FTZ.U32.TRUNC.NTZ R11, R11 ;  /* 0x0000000b000b7305 */ /* 0x000e30000021f000 */
[----:B-----5:R-:W5:Y:S01]  /*1090*/  MUFU.RCP R3, R3 ;  /* 0x0000000300037308 */ /* 0x020f620000001000 */
[----:B----4-:R-:W-:Y:S01]  /*10a0*/  VIADD R14, R14, 0xffffffe ;  /* 0x0ffffffe0e0e7836 */ /* 0x010fe20000000000 */
[----:B------:R-:W-:-:S02]  /*10b0*/  MOV R12, RZ ;  /* 0x000000ff000c7202 */ /* 0x000fc40000000f00 */
[----:B0-----:R-:W-:-:S04]  /*10c0*/  IADD3 R4, PT, PT, RZ, -R11, RZ ;  /* 0x8000000bff047210 */ /* 0x001fc80007ffe0ff */
[----:B------:R0:W4:Y:S01]  /*10d0*/  F2I.FTZ.U32.TRUNC.NTZ R15, R14 ;  /* 0x0000000e000f7305 */ /* 0x000122000021f000 */
[----:B------:R-:W-:Y:S02]  /*10e0*/  IMAD R13, R4, R9, RZ ;  /* 0x00000009040d7224 */ /* 0x000fe400078e02ff */
[----:B------:R-:W3:Y:S02]  /*10f0*/  S2R R4, SR_CTAID.Y ;  /* 0x0000000000047919 */ /* 0x000ee40000002600 */
[----:B------:R-:W-:Y:S01]  /*1100*/  IMAD.HI.U32 R10, R11, R13, R10 ;  /* 0x0000000d0b0a7227 */ /* 0x000fe200078e000a */
[----:B-----5:R-:W-:-:S06]  /*1110*/  IADD3 R13, PT, PT, R3, 0xffffffe, RZ ;  /* 0x0ffffffe030d7810 */ /* 0x020fcc0007ffe0ff */
[----:B------:R-:W5:Y:S01]  /*1120*/  F2I.FTZ.U32.TRUNC.NTZ R13, R13 ;  /* 0x0000000d000d7305 */ /* 0x000f62000021f000 */
[----:B0-----:R-:W-:Y:S02]  /*1130*/  HFMA2 R14, -RZ, RZ, 0, 0 ;  /* 0x00000000ff0e7431 */ /* 0x001fe400000001ff */
[----:B----4-:R-:W-:-:S04]  /*1140*/  IMAD.MOV R3, RZ, RZ, -R15 ;  /* 0x000000ffff037224 */ /* 0x010fc800078e0a0f */
[----:B------:R-:W-:-:S04]  /*1150*/  IMAD R3, R3, R8, RZ ;  /* 0x0000000803037224 */ /* 0x000fc800078e02ff */
[----:B------:R-:W-:-:S04]  /*1160*/  IMAD.HI.U32 R3, R15, R3, R14 ;  /* 0x000000030f037227 */ /* 0x000fc800078e000e */
[----:B-----5:R-:W-:-:S04]  /*1170*/  IMAD.MOV R11, RZ, RZ, -R13 ;  /* 0x000000ffff0b7224 */ /* 0x020fc800078e0a0d */
[----:B------:R-:W-:Y:S01]  /*1180*/  IMAD R11, R11, R7, RZ ;  /* 0x000000070b0b7224 */ /* 0x000fe200078e02ff */
[----:B---3--:R-:W-:-:S03]  /*1190*/  IABS R4, R4 ;  /* 0x0000000400047213 */ /* 0x008fc60000000000 */
[----:B------:R-:W-:-:S04]  /*11a0*/  IMAD.HI.U32 R12, R13, R11, R12 ;  /* 0x0000000b0d0c7227 */ /* 0x000fc800078e000c */
[----:B------:R-:W-:-:S04]  /*11b0*/  IMAD.HI.U32 R11, R3, R4, RZ ;  /* 0x00000004030b7227 */ /* 0x000fc800078e00ff */
[----:B------:R-:W-:Y:S01]  /*11c0*/  IMAD.HI.U32 R10, R10, R4, RZ ;  /* 0x000000040a0a7227 */ /* 0x000fe200078e00ff */
[----:B------:R-:W-:-:S03]  /*11d0*/  IADD3 R3, PT, PT, -R11, RZ, RZ ;  /* 0x000000ff0b037210 */ /* 0x000fc60007ffe1ff */
[----:B------:R-:W-:-:S04]  /*11e0*/  IMAD.HI.U32 R12, R12, R4, RZ ;  /* 0x000000040c0c7227 */ /* 0x000fc800078e00ff */
[----:B------:R-:W-:Y:S02]  /*11f0*/  IMAD.MOV R14, RZ, RZ, -R10 ;  /* 0x000000ffff0e7224 */ /* 0x000fe400078e0a0a */
[C---:B------:R-:W-:Y:S02]  /*1200*/  IMAD R13, R8.reuse, R3, R4 ;  /* 0x00000003080d7224 */ /* 0x040fe400078e0204 */
[----:B------:R-:W-:Y:S02]  /*1210*/  IMAD.MOV R3, RZ, RZ, -R12 ;  /* 0x000000ffff037224 */ /* 0x000fe400078e0a0c */
[--C-:B------:R-:W-:Y:S01]  /*1220*/  IMAD R14, R9, R14, R4.reuse ;  /* 0x0000000e090e7224 */ /* 0x100fe200078e0204 */
[----:B------:R-:W-:Y:S01]  /*1230*/  ISETP.GT.U32.AND P1, PT, R8, R13, PT ;  /* 0x0000000d0800720c */ /* 0x000fe20003f24070 */
[----:B------:R-:W-:-:S03]  /*1240*/  IMAD R4, R7, R3, R4 ;  /* 0x0000000307047224 */ /* 0x000fc600078e0204 */
[----:B------:R-:W-:Y:S02]  /*1250*/  ISETP.GT.U32.AND P2, PT, R9, R14, PT ;  /* 0x0000000e0900720c */ /* 0x000fe40003f44070 */
[----:B------:R-:W-:-:S07]  /*1260*/  ISETP.GT.U32.AND P0, PT, R7, R4, PT ;  /* 0x000000040700720c */ /* 0x000fce0003f04070 */
[----:B------:R-:W-:Y:S02]  /*1270*/  @!P1 IMAD.IADD R13, R13, 0x1, -R8 ;  /* 0x000000010d0d9824 */ /* 0x000fe400078e0a08 */
[----:B------:R-:W-:Y:S02]  /*1280*/  @!P1 VIADD R11, R11, 0x1 ;  /* 0x000000010b0b9836 */ /* 0x000fe40000000000 */
[----:B------:R-:W-:Y:S01]  /*1290*/  @!P2 IADD3 R14, PT, PT, R14, -R9, RZ ;  /* 0x800000090e0ea210 */ /* 0x000fe20007ffe0ff */
[----:B------:R-:W-:Y:S01]  /*12a0*/  @!P2 VIADD R10, R10, 0x1 ;  /* 0x000000010a0aa836 */ /* 0x000fe20000000000 */
[----:B------:R-:W-:Y:S02]  /*12b0*/  @!P0 IADD3 R4, PT, PT, R4, -R7, RZ ;  /* 0x8000000704048210 */ /* 0x000fe40007ffe0ff */
[----:B------:R-:W-:Y:S02]  /*12c0*/  ISETP.GE.U32.AND P5, PT, R14, R9, PT ;  /* 0x000000090e00720c */ /* 0x000fe40003fa6070 */
[----:B------:R-:W-:-:S02]  /*12d0*/  ISETP.GE.U32.AND P4, PT, R13, R8, PT ;  /* 0x000000080d00720c */ /* 0x000fc40003f86070 */
[----:B------:R-:W-:Y:S01]  /*12e0*/  ISETP.GE.U32.AND P2, PT, R4, R7, PT ;  /* 0x000000070400720c */ /* 0x000fe20003f46070 */
[----:B------:R-:W-:Y:S01]  /*12f0*/  IMAD.MOV.U32 R4, RZ, RZ, 0x1 ;  /* 0x00000001ff047424 */ /* 0x000fe200078e00ff */
[----:B------:R-:W-:-:S07]  /*1300*/  @!P0 IADD3 R12, PT, PT, R12, 0x1, RZ ;  /* 0x000000010c0c8810 */ /* 0x000fce0007ffe0ff */
[----:B------:R-:W-:Y:S02]  /*1310*/  @P5 IADD3 R10, PT, PT, R10, 0x1, RZ ;  /* 0x000000010a0a5810 */ /* 0x000fe40007ffe0ff */
[----:B------:R-:W-:Y:S02]  /*1320*/  @P4 VIADD R11, R11, 0x1 ;  /* 0x000000010b0b4836 */ /* 0x000fe40000000000 */
[----:B------:R-:W-:Y:S02]  /*1330*/  @P2 IADD3 R12, PT, PT, R12, 0x1, RZ ;  /* 0x000000010c0c2810 */ /* 0x000fe40007ffe0ff */
[----:B------:R-:W-:Y:S02]  /*1340*/  R2UR UR13, R10 ;  /* 0x000000000a0d72ca */ /* 0x000fe400000e0000 */
[----:B------:R-:W-:Y:S02]  /*1350*/  R2UR UR28, R12 ;  /* 0x000000000c1c72ca */ /* 0x000fe400000e0000 */
[----:B------:R-:W-:-:S09]  /*1360*/  R2UR UR36, R11 ;  /* 0x000000000b2472ca */ /* 0x000fd200000e0000 */
[----:B------:R-:W-:Y:S02]  /*1370*/  @!UP4 UIADD3 UR13, UPT, UPT, -UR13, URZ, URZ ;  /* 0x000000ff0d0dc290 */ /* 0x000fe4000fffe1ff */
[----:B------:R-:W-:Y:S02]  /*1380*/  @!UP6 ULOP3.LUT UR13, URZ, UR10, URZ, 0x33, !UPT ;  /* 0x0000000aff0de292 */ /* 0x000fe4000f8e33ff */
[----:B------:R-:W-:Y:S02]  /*1390*/  @!UP5 UIADD3 UR28, UPT, UPT, -UR28, URZ, URZ ;  /* 0x000000ff1c1cd290 */ /* 0x000fe4000fffe1ff */
[----:B------:R-:W-:Y:S02]  /*13a0*/  UISETP.NE.AND UP6, UPT, UR9, URZ, UPT ;  /* 0x000000ff0900728c */ /* 0x000fe4000bfc5270 */
[----:B------:R-:W-:Y:S02]  /*13b0*/  @!UP0 UIADD3 UR36, UPT, UPT, -UR36, URZ, URZ ;  /* 0x000000ff24248290 */ /* 0x000fe4000fffe1ff */
[----:B------:R-:W-:-:S02]  /*13c0*/  UISETP.NE.AND UP5, UPT, UR8, URZ, UPT ;  /* 0x000000ff0800728c */ /* 0x000fc4000bfa5270 */
[----:B-1----:R-:W-:Y:S02]  /*13d0*/  UIADD3 UR32, UP0, UPT, UR30, 0x40, URZ ;  /* 0x000000401e207890 */ /* 0x002fe4000ff1e0ff */
[----:B------:R-:W-:Y:S02]  /*13e0*/  UIADD3 UR12, UPT, UPT, -UR13, URZ, URZ ;  /* 0x000000ff0d0c7290 */ /* 0x000fe4000fffe1ff */
[----:B------:R-:W-:Y:S02]  /*13f0*/  UIADD3.X UR33, UPT, UPT, URZ, UR31, URZ, UP0, !UPT ;  /* 0x0000001fff217290 */ /* 0x000fe400087fe4ff */
[----:B------:R-:W-:Y:S02]  /*1400*/  UIADD3 UR26, UP0, UPT, UR30, 0x40, URZ ;  /* 0x000000401e1a7890 */ /* 0x000fe4000ff1e0ff */
[----:B------:R-:W-:Y:S02]  /*1410*/  UIMAD UR12, UR10, UR12, UR4 ;  /* 0x0000000c0a0c72a4 */ /* 0x000fe4000f8e0204 */
[----:B------:R-:W-:-:S02]  /*1420*/  UIADD3.X UR27, UPT, UPT, URZ, UR31, URZ, UP0, !UPT ;  /* 0x0000001fff1b7290 */ /* 0x000fc400087fe4ff */
[----:B------:R-:W-:Y:S02]  /*1430*/  UPLOP3.LUT UP4, UPT, UPT, UPT, UPT, 0x80, 0x8 ;  /* 0x000000000008789c */ /* 0x000fe40003f8f070 */
[----:B------:R-:W-:Y:S02]  /*1440*/  @!UP6 ULOP3.LUT UR36, URZ, UR9, URZ, 0x33, !UPT ;  /* 0x00000009ff24e292 */ /* 0x000fe4000f8e33ff */
[----:B------:R-:W-:Y:S02]  /*1450*/  @!UP5 ULOP3.LUT UR28, URZ, UR8, URZ, 0x33, !UPT ;  /* 0x00000008ff1cd292 */ /* 0x000fe4000f8e33ff */
[----:B------:R-:W-:Y:S01]  /*1460*/  UISETP.NE.AND UP0, UPT, UR23, URZ, UPT ;  /* 0x000000ff1700728c */ /* 0x000fe2000bf05270 */
[----:B------:R-:W-:-:S10]  /*1470*/  UMOV UR10, URZ ;  /* 0x000000ff000a7c82 */ /* 0x000fd40008000000 */
.L_x_22:
[----:B------:R-:W-:Y:S01]  /*1480*/  R2UR UR9, R6 ;  /* 0x00000000060972ca */ /* 0x000fe200000e0000 */
[----:B------:R-:W-:Y:S01]  /*1490*/  UPLOP3.LUT UP5, UPT, UPT, UPT, UP4, 0x80, 0x8 ;  /* 0x000000000008789c */ /* 0x000fe20003faf040 */
[----:B------:R-:W-:-:S11]  /*14a0*/  SHF.L.U32 R8, R4, 0x1f, RZ ;  /* 0x0000001f04087819 */ /* 0x000fd600000006ff */
[----:B------:R-:W-:-:S09]  /*14b0*/  ULEA UR9, UR24, UR9, 0x3 ;  /* 0x0000000918097291 */ /* 0x000fd2000f8e18ff */
[----:B0-----:R-:W0:Y:S02]  /*14c0*/  SYNCS.PHASECHK.TRANS64.TRYWAIT P0, [UR9+0x10], R8 ;  /* 0x00001008ff0075a7 */ /* 0x001e240008001109 */
[----:B01----:R-:W-:Y:S05]  /*14d0*/  @!P0 BRA `(.L_x_20) ;  /* 0x0000003800cc8947 */ /* 0x003fea0003800000 */
.L_x_86:
[----:B------:R-:W-:Y:S05]  /*14e0*/  BRA.U UP0, `(.L_x_21) ;  /* 0x00000001000c7547 */ /* 0x000fea000b800000 */
[----:B------:R-:W-:-:S13]  /*14f0*/  ELECT P0, URZ, PT ;  /* 0x0000000000ff782f */ /* 0x000fda0003800000 */
[----:B0-----:R-:W-:-:S04]  /*1500*/  @P0 MOV R3, 0x10000 ;  /* 0x0001000000030802 */ /* 0x001fc80000000f00 */
[----:B------:R1:W-:Y:S03]  /*1510*/  @P0 SYNCS.ARRIVE.TRANS64 RZ, [UR9], R3 ;  /* 0x00000003ffff09a7 */ /* 0x0003e60008000009 */
.L_x_21:
[----:B------:R-:W-:Y:S02]  /*1520*/  ULEA UR8, UR24, UR7, 0xf ;  /* 0x0000000718087291 */ /* 0x000fe4000f8e78ff */
[----:B------:R-:W-:Y:S02]  /*1530*/  ULOP3.LUT UR9, UR9, 0xfefffff8, URZ, 0xc0, !UPT ;  /* 0xfefffff809097892 */ /* 0x000fe4000f8ec0ff */
[----:B------:R-:W-:Y:S02]  /*1540*/  UIADD3 UR18, UPT, UPT, UR10, 0x40, URZ ;  /* 0x000000400a127890 */ /* 0x000fe4000fffe0ff */
[----:B------:R-:W-:Y:S01]  /*1550*/  UIADD3 UR16, UPT, UPT, UR8, 0x4000, URZ ;  /* 0x0000400008107890 */ /* 0x000fe2000fffe0ff */
[----:B------:R-:W-:Y:S01]  /*1560*/  UMOV UR19, UR11 ;  /* 0x0000000b00137c82 */ /* 0x000fe20008000000 */
[----:B------:R-:W-:Y:S01]  /*1570*/  UMOV UR20, UR12 ;  /* 0x0000000c00147c82 */ /* 0x000fe20008000000 */
[----:B------:R-:W-:Y:S01]  /*1580*/  UMOV UR21, UR13 ;  /* 0x0000000d00157c82 */ /* 0x000fe20008000000 */
[----:B------:R-:W-:Y:S01]  /*1590*/  UMOV UR22, UR14 ;  /* 0x0000000e00167c82 */ /* 0x000fe20008000000 */
[----:B------:R-:W-:Y:S01]  /*15a0*/  UMOV UR17, UR9 ;  /* 0x0000000900117c82 */ /* 0x000fe20008000000 */
[----:B------:R3:W-:Y:S01]  /*15b0*/  UTMALDG.5D.2CTA [UR8], [UR32], desc[URZ] ;  /* 0x0000ff08200075b4 */ /* 0x0007e20008221000 */
[----:B------:R-:W-:-:S04]  /*15c0*/  UIADD3 UR24, UPT, UPT, UR24, 0x1, URZ ;  /* 0x0000000118187890 */ /* 0x000fc8000fffe0ff */
[----:B------:R-:W-:Y:S01]  /*15d0*/  UISETP.NE.AND UP4, UPT, UR24, 0x2, UPT ;  /* 0x000000021800788c */ /* 0x000fe2000bf85270 */
[----:B------:R4:W-:Y:S03]  /*15e0*/  UTMALDG.5D.2CTA [UR16], [UR26], desc[URZ] ;  /* 0x0000ff101a0075b4 */ /* 0x0009e60008221000 */
[----:B------:R-:W-:Y:S02]  /*15f0*/  USEL UR25, URZ, 0x1, UP4 ;  /* 0x00000001ff197887 */ /* 0x000fe4000a000000 */
[----:B------:R-:W-:Y:S02]  /*1600*/  USEL UR24, UR24, URZ, UP4 ;  /* 0x000000ff18187287 */ /* 0x000fe4000a000000 */
[----:B------:R-:W-:Y:S02]  /*1610*/  UPLOP3.LUT UP4, UPT, UPT, UPT, UPT, 0x40, 0x4 ;  /* 0x000000000004789c */ /* 0x000fe40003f8e870 */
[----:B------:R-:W-:Y:S01]  /*1620*/  LOP3.LUT R4, R4, UR25, RZ, 0x3c, !PT ;  /* 0x0000001904047c12 */ /* 0x000fe2000f8e3cff */
[----:B---3--:R-:W-:Y:S01]  /*1630*/  UMOV UR10, 0x80 ;  /* 0x00000080000a7882 */ /* 0x008fe20000000000 */
[----:B----4-:R-:W-:Y:S07]  /*1640*/  BRA.U UP5, `(.L_x_22) ;  /* 0xfffffffd058c7547 */ /* 0x010fee000b83ffff */
[----:B------:R-:W3:Y:S01]  /*1650*/  S2UR UR16, SR_CgaCtaId ;  /* 0x00000000001079c3 */ /* 0x000ee20000008800 */
[----:B------:R-:W-:Y:S01]  /*1660*/  UIADD3 UR18, UP0, UPT, UR30, 0x100, URZ ;  /* 0x000001001e127890 */ /* 0x000fe2000ff1e0ff */
[----:B------:R-:W-:Y:S01]  /*1670*/  HFMA2 R4, -RZ, RZ, 0, 5.9604644775390625e-08 ;  /* 0x00000001ff047431 */ /* 0x000fe200000001ff */
[----:B------:R-:W-:Y:S01]  /*1680*/  UIADD3 UR20, UP4, UPT, UR30, 0x100, URZ ;  /* 0x000001001e147890 */ /* 0x000fe2000ff9e0ff */
[----:B------:R-:W-:Y:S01]  /*1690*/  UMOV UR8, 0x400 ;  /* 0x0000040000087882 */ /* 0x000fe20000000000 */
[----:B------:R-:W-:Y:S02]  /*16a0*/  UIADD3.X UR19, UPT, UPT, URZ, UR31, URZ, UP0, !UPT ;  /* 0x0000001fff137290 */ /* 0x000fe400087fe4ff */
[----:B------:R-:W-:Y:S02]  /*16b0*/  UPLOP3.LUT UP5, UPT, UPT, UPT, UPT, 0x80, 0x8 ;  /* 0x000000000008789c */ /* 0x000fe40003faf070 */
[----:B------:R-:W-:Y:S02]  /*16c0*/  UIADD3.X UR21, UPT, UPT, URZ, UR31, URZ, UP4, !UPT ;  /* 0x0000001fff157290 */ /* 0x000fe4000a7fe4ff */
[----:B------:R-:W-:Y:S01]  /*16d0*/  UISETP.NE.AND UP0, UPT, UR23, URZ, UPT ;  /* 0x000000ff1700728c */ /* 0x000fe2000bf05270 */
[----:B------:R-:W-:Y:S01]  /*16e0*/  UMOV UR17, URZ ;  /* 0x000000ff00117c82 */ /* 0x000fe20008000000 */
[----:B------:R-:W-:Y:S01]  /*16f0*/  UMOV UR34, URZ ;  /* 0x000000ff00227c82 */ /* 0x000fe20008000000 */
[----:B---3--:R-:W-:-:S12]  /*1700*/  ULEA UR16, UR16, UR8, 0x18 ;  /* 0x0000000810107291 */ /* 0x008fd8000f8ec0ff */
.L_x_25:
[----:B------:R-:W-:Y:S01]  /*1710*/  ULEA UR33, UR17, UR16, 0x3 ;  /* 0x0000001011217291 */ /* 0x000fe2000f8e18ff */
[----:B------:R-:W-:Y:S01]  /*1720*/  SHF.L.U32 R6, R4, 0x1f, RZ ;  /* 0x0000001f04067819 */ /* 0x000fe200000006ff */
[----:B------:R-:W-:-:S07]  /*1730*/  UPLOP3.LUT UP4, UPT, UPT, UPT, UP5, 0x80, 0x8 ;  /* 0x000000000008789c */ /* 0x000fce0003f8f050 */
[----:B---3--:R-:W3:Y:S02]  /*1740*/  SYNCS.PHASECHK.TRANS64.TRYWAIT P0, [UR33+0x40], R6 ;  /* 0x00004006ff0075a7 */ /* 0x008ee40008001121 */
[----:B0--3--:R-:W-:Y:S05]  /*1750*/  @!P0 BRA `(.L_x_23) ;  /* 0x0000003800488947 */ /* 0x009fea0003800000 */
.L_x_88:
[----:B------:R-:W-:Y:S05]  /*1760*/  BRA.U UP0, `(.L_x_24) ;  /* 0x00000001000c7547 */ /* 0x000fea000b800000 */
[----:B------:R-:W-:-:S13]  /*1770*/  ELECT P0, URZ, PT ;  /* 0x0000000000ff782f */ /* 0x000fda0003800000 */
[----:B01----:R-:W-:-:S04]  /*1780*/  @P0 MOV R3, 0x8000 ;  /* 0x0000800000030802 */ /* 0x003fc80000000f00 */
[----:B------:R3:W-:Y:S03]  /*1790*/  @P0 SYNCS.ARRIVE.TRANS64 RZ, [UR33+0x20], R3 ;  /* 0x00002003ffff09a7 */ /* 0x0007e60008000021 */
.L_x_24:
[----:B------:R-:W-:Y:S02]  /*17a0*/  UIADD3 UR33, UPT, UPT, UR33, 0x20, URZ ;  /* 0x0000002021217890 */ /* 0x000fe4000fffe0ff */
[----:B------:R-:W-:Y:S02]  /*17b0*/  ULEA UR8, UR17, UR7, 0xe ;  /* 0x0000000711087291 */ /* 0x000fe4000f8e70ff */
[----:B------:R-:W-:Y:S02]  /*17c0*/  ULOP3.LUT UR33, UR33, 0xfefffff8, URZ, 0xc0, !UPT ;  /* 0xfefffff821217892 */ /* 0x000fe4000f8ec0ff */
[----:B------:R-:W-:Y:S02]  /*17d0*/  UIADD3 UR32, UPT, UPT, UR8, 0x10000, URZ ;  /* 0x0001000008207890 */ /* 0x000fe4000fffe0ff */
[----:B------:R-:W-:Y:S02]  /*17e0*/  UIADD3 UR10, UPT, UPT, UR34, 0x40, URZ ;  /* 0x00000040220a7890 */ /* 0x000fe4000fffe0ff */
[----:B------:R-:W-:Y:S01]  /*17f0*/  UIADD3 UR8, UPT, UPT, UR8, 0x12000, URZ ;  /* 0x0001200008087890 */ /* 0x000fe2000fffe0ff */
[----:B------:R-:W-:Y:S01]  /*1800*/  UMOV UR37, UR14 ;  /* 0x0000000e00257c82 */ /* 0x000fe20008000000 */
[----:B------:R-:W-:Y:S01]  /*1810*/  UMOV UR11, UR35 ;  /* 0x00000023000b7c82 */ /* 0x000fe20008000000 */
[----:B------:R-:W-:Y:S01]  /*1820*/  UMOV UR12, UR36 ;  /* 0x00000024000c7c82 */ /* 0x000fe20008000000 */
[----:B------:R-:W-:Y:S01]  /*1830*/  UMOV UR13, UR14 ;  /* 0x0000000e000d7c82 */ /* 0x000fe20008000000 */
[----:B------:R-:W-:Y:S01]  /*1840*/  UMOV UR9, UR33 ;  /* 0x0000002100097c82 */ /* 0x000fe20008000000 */
[----:B------:R4:W-:Y:S01]  /*1850*/  UTMALDG.4D.2CTA [UR32], [UR20], desc[URZ] ;  /* 0x0000ff20140075b4 */ /* 0x0009e20008219000 */
[----:B------:R-:W-:-:S04]  /*1860*/  UIADD3 UR17, UPT, UPT, UR17, 0x1, URZ ;  /* 0x0000000111117890 */ /* 0x000fc8000fffe0ff */
[----:B------:R-:W-:Y:S01]  /*1870*/  UISETP.NE.AND UP5, UPT, UR17, 0x4, UPT ;  /* 0x000000041100788c */ /* 0x000fe2000bfa5270 */
[----:B------:R5:W-:Y:S03]  /*1880*/  UTMALDG.4D.2CTA [UR8], [UR18], desc[URZ] ;  /* 0x0000ff08120075b4 */ /* 0x000be60008219000 */
[----:B------:R-:W-:Y:S02]  /*1890*/  USEL UR22, URZ, 0x1, UP5 ;  /* 0x00000001ff167887 */ /* 0x000fe4000a800000 */
[----:B------:R-:W-:Y:S02]  /*18a0*/  USEL UR17, UR17, URZ, UP5 ;  /* 0x000000ff11117287 */ /* 0x000fe4000a800000 */
[----:B------:R-:W-:Y:S02]  /*18b0*/  UPLOP3.LUT UP5, UPT, UPT, UPT, UPT, 0x40, 0x4 ;  /* 0x000000000004789c */ /* 0x000fe40003fae870 */
[----:B------:R-:W-:Y:S01]  /*18c0*/  LOP3.LUT R4, R4, UR22, RZ, 0x3c, !PT ;  /* 0x0000001604047c12 */ /* 0x000fe2000f8e3cff */
[----:B----4-:R-:W-:Y:S01]  /*18d0*/  UMOV UR34, 0x80 ;  /* 0x0000008000227882 */ /* 0x010fe20000000000 */
[----:B-----5:R-:W-:Y:S07]  /*18e0*/  BRA.U UP4, `(.L_x_25) ;  /* 0xfffffffd04887547 */ /* 0x020fee000b83ffff */
[----:B------:R-:W4:Y:S01]  /*18f0*/  S2UR UR8, SR_CgaCtaId ;  /* 0x00000000000879c3 */ /* 0x000f220000008800 */
[----:B------:R-:W-:Y:S01]  /*1900*/  MOV R6, 0x400 ;  /* 0x0000040000067802 */ /* 0x000fe20000000f00 */
[----:B0-----:R-:W-:Y:S01]  /*1910*/  IMAD.MOV.U32 R7, RZ, RZ, -0x80000000 ;  /* 0x80000000ff077424 */ /* 0x001fe200078e00ff */
[----:B------:R-:W-:Y:S01]  /*1920*/  UISETP.NE.AND UP4, UPT, UR23, URZ, UPT ;  /* 0x000000ff1700728c */ /* 0x000fe2000bf85270 */
[----:B-1-34-:R-:W-:-:S05]  /*1930*/  IMAD.U32 R3, RZ, RZ, UR8 ;  /* 0x00000008ff037e24 */ /* 0x01afca000f8e00ff */
[----:B------:R-:W-:-:S04]  /*1940*/  LEA R6, R3, R6, 0x18 ;  /* 0x0000000603067211 */ /* 0x000fc800078ec0ff */
[----:B------:R-:W0:Y:S02]  /*1950*/  SYNCS.PHASECHK.TRANS64.TRYWAIT P0, [R6+URZ+0x50], R7 ;  /* 0x00005007060075a7 */ /* 0x000e2400080011ff */
[----:B0-----:R-:W-:Y:S05]  /*1960*/  @!P0 BRA `(.L_x_26) ;  /* 0x0000003400e08947 */ /* 0x001fea0003800000 */
.L_x_90:
[----:B------:R-:W-:Y:S05]  /*1970*/  BRA.U UP4, `(.L_x_27) ;  /* 0x00000001040c7547 */ /* 0x000fea000b800000 */
[----:B------:R-:W-:-:S13]  /*1980*/  ELECT P0, URZ, PT ;  /* 0x0000000000ff782f */ /* 0x000fda0003800000 */
[----:B0-----:R-:W-:-:S04]  /*1990*/  @P0 MOV R9, 0x8000 ;  /* 0x0000800000090802 */ /* 0x001fc80000000f00 */
[----:B------:R1:W-:Y:S03]  /*19a0*/  @P0 SYNCS.ARRIVE.TRANS64 RZ, [R6+URZ+0x30], R9 ;  /* 0x0000300906ff09a7 */ /* 0x0003e600080000ff */
.L_x_27:
[----:B------:R-:W-:Y:S01]  /*19b0*/  ELECT P0, URZ, PT ;  /* 0x0000000000ff782f */ /* 0x000fe20003800000 */
[----:B------:R-:W-:Y:S02]  /*19c0*/  UIADD3 UR8, UP0, UPT, UR30, 0x1c0, URZ ;  /* 0x000001c01e087890 */ /* 0x000fe4000ff1e0ff */
[----:B------:R-:W-:Y:S02]  /*19d0*/  UIADD3 UR24, UPT, UPT, UR7, 0x28000, URZ ;  /* 0x0002800007187890 */ /* 0x000fe4000fffe0ff */
[----:B------:R-:W-:Y:S01]  /*19e0*/  UIADD3.X UR9, UPT, UPT, URZ, UR31, URZ, UP0, !UPT ;  /* 0x0000001fff097290 */ /* 0x000fe200087fe4ff */
[----:B------:R-:W-:Y:S01]  /*19f0*/  UMOV UR27, 0xffffff80 ;  /* 0xffffff80001b7882 */ /* 0x000fe20000000000 */
[----:B------:R-:W-:Y:S01]  /*1a00*/  UMOV UR26, UR35 ;  /* 0x00000023001a7c82 */ /* 0x000fe20008000000 */
[----:B------:R-:W-:-:S05]  /*1a10*/  UMOV UR29, UR14 ;  /* 0x0000000e001d7c82 */ /* 0x000fca0008000000 */
[----:B------:R-:W-:-:S05]  /*1a20*/  @P0 VIADD R4, R6, 0x30 ;  /* 0x0000003006040836 */ /* 0x000fca0000000000 */
[----:B------:R-:W-:-:S13]  /*1a30*/  @P0 R2UR UR25, R4 ;  /* 0x00000000041902ca */ /* 0x000fda00000e0000 */
[----:B------:R-:W-:-:S09]  /*1a40*/  ULOP3.LUT UR25, UR25, 0xfefffc30, URZ, 0xc0, !UPT ;  /* 0xfefffc3019197892 */ /* 0x000fd2000f8ec0ff */
[----:B------:R3:W-:Y:S01]  /*1a50*/  UTMALDG.4D.2CTA [UR24], [UR8], desc[URZ] ;  /* 0x0000ff18080075b4 */ /* 0x0007e20008219000 */
[----:B------:R-:W4:Y:S02]  /*1a60*/  SYNCS.PHASECHK.TRANS64.TRYWAIT P0, [R6+URZ+0x58], R7 ;  /* 0x00005807060075a7 */ /* 0x000f2400080011ff */
[----:B---34-:R-:W-:Y:S05]  /*1a70*/  @!P0 BRA `(.L_x_28) ;  /* 0x0000003400b88947 */ /* 0x018fea0003800000 */
.L_x_92:
[----:B------:R-:W-:Y:S05]  /*1a80*/  BRA.U UP4, `(.L_x_29) ;  /* 0x00000001040c7547 */ /* 0x000fea000b800000 */
[----:B------:R-:W-:-:S13]  /*1a90*/  ELECT P0, URZ, PT ;  /* 0x0000000000ff782f */ /* 0x000fda0003800000 */
[----:B------:R-:W-:-:S04]  /*1aa0*/  @P0 MOV R7, 0x8000 ;  /* 0x0000800000070802 */ /* 0x000fc80000000f00 */
[----:B------:R3:W-:Y:S03]  /*1ab0*/  @P0 SYNCS.ARRIVE.TRANS64 RZ, [R6+URZ+0x38], R7 ;  /* 0x0000380706ff09a7 */ /* 0x0007e600080000ff */
.L_x_29:
[----:B------:R-:W-:Y:S01]  /*1ac0*/  ELECT P0, URZ, PT ;  /* 0x0000000000ff782f */ /* 0x000fe20003800000 */
[----:B------:R-:W-:Y:S02]  /*1ad0*/  UIADD3 UR16, UP0, UPT, UR30, 0x1c0, URZ ;  /* 0x000001c01e107890 */ /* 0x000fe4000ff1e0ff */
[----:B------:R-:W-:Y:S02]  /*1ae0*/  UIADD3 UR10, UPT, UPT, UR35, 0x80, URZ ;  /* 0x00000080230a7890 */ /* 0x000fe4000fffe0ff */
[----:B------:R-:W-:Y:S02]  /*1af0*/  UIADD3 UR8, UPT, UPT, UR7, 0x2c000, URZ ;  /* 0x0002c00007087890 */ /* 0x000fe4000fffe0ff */
[----:B------:R-:W-:Y:S01]  /*1b00*/  UIADD3.X UR17, UPT, UPT, URZ, UR31, URZ, UP0, !UPT ;  /* 0x0000001fff117290 */ /* 0x000fe200087fe4ff */
[----:B------:R-:W-:Y:S01]  /*1b10*/  UMOV UR11, 0xffffff80 ;  /* 0xffffff80000b7882 */ /* 0x000fe20000000000 */
[----:B------:R-:W-:Y:S01]  /*1b20*/  UMOV UR12, UR28 ;  /* 0x0000001c000c7c82 */ /* 0x000fe20008000000 */
[----:B------:R-:W-:-:S03]  /*1b30*/  UMOV UR13, UR14 ;  /* 0x0000000e000d7c82 */ /* 0x000fc60008000000 */
[----:B------:R-:W-:-:S05]  /*1b40*/  @P0 VIADD R4, R6, 0x38 ;  /* 0x0000003806040836 */ /* 0x000fca0000000000 */
[----:B------:R-:W-:-:S13]  /*1b50*/  @P0 R2UR UR9, R4 ;  /* 0x00000000040902ca */ /* 0x000fda00000e0000 */
[----:B------:R-:W-:-:S09]  /*1b60*/  ULOP3.LUT UR9, UR9, 0xfefffc38, URZ, 0xc0, !UPT ;  /* 0xfefffc3809097892 */ /* 0x000fd2000f8ec0ff */
[----:B------:R4:W-:Y:S01]  /*1b70*/  UTMALDG.4D.2CTA [UR8], [UR16], desc[URZ] ;  /* 0x0000ff08100075b4 */ /* 0x0009e20008219000 */
[----:B------:R-:W5:Y:S02]  /*1b80*/  SYNCS.PHASECHK.TRANS64.TRYWAIT P0, [R6+URZ+0x58], RZ ;  /* 0x000058ff060075a7 */ /* 0x000f6400080011ff */
[----:B----45:R-:W-:Y:S05]  /*1b90*/  @!P0 BRA `(.L_x_30) ;  /* 0x00000034008c8947 */ /* 0x030fea0003800000 */
.L_x_93:
[----:B------:R-:W-:Y:S05]  /*1ba0*/  BRA.U UP4, `(.L_x_31) ;  /* 0x00000001040c7547 */ /* 0x000fea000b800000 */
[----:B------:R-:W-:-:S13]  /*1bb0*/  ELECT P0, URZ, PT ;  /* 0x0000000000ff782f */ /* 0x000fda0003800000 */
[----:B---3--:R-:W-:-:S04]  /*1bc0*/  @P0 MOV R7, 0x8000 ;  /* 0x0000800000070802 */ /* 0x008fc80000000f00 */
[----:B------:R5:W-:Y:S03]  /*1bd0*/  @P0 SYNCS.ARRIVE.TRANS64 RZ, [R6+URZ+0x38], R7 ;  /* 0x0000380706ff09a7 */ /* 0x000be600080000ff */
.L_x_31:
[----:B------:R-:W0:Y:S02]  /*1be0*/  SYNCS.PHASECHK.TRANS64.TRYWAIT P0, [R6+URZ+0x18], RZ ;  /* 0x000018ff060075a7 */ /* 0x000e2400080011ff */
[----:B0-----:R-:W-:Y:S05]  /*1bf0*/  @!P0 BRA `(.L_x_32) ;  /* 0x0000003400888947 */ /* 0x001fea0003800000 */
.L_x_94:
[----:B------:R-:W-:Y:S05]  /*1c00*/  BRA.U UP4, `(.L_x_19) ;  /* 0x0000000104187547 */ /* 0x000fea000b800000 */
[----:B------:R-:W-:Y:S01]  /*1c10*/  ELECT P0, URZ, PT ;  /* 0x0000000000ff782f */ /* 0x000fe20003800000 */
[----:B------:R-:W-:-:S12]  /*1c20*/  BSSY.RECONVERGENT B0, `(.L_x_19) ;  /* 0x0000004000007945 */ /* 0x000fd80003800200 */
[----:B------:R-:W-:Y:S05]  /*1c30*/  @!P0 BRA `(.L_x_33) ;  /* 0x0000000000088947 */ /* 0x000fea0003800000 */
[----:B---3-5:R-:W-:-:S04]  /*1c40*/  HFMA2 R7, -RZ, RZ, 5.9604644775390625e-08, 0 ;  /* 0x00010000ff077431 */ /* 0x028fc800000001ff */
[----:B------:R3:W-:Y:S03]  /*1c50*/  SYNCS.ARRIVE.TRANS64 RZ, [R6+URZ+0x8], R7 ;  /* 0x0000080706ff79a7 */ /* 0x0007e600080000ff */
.L_x_33:
[----:B------:R-:W-:Y:S05]  /*1c60*/  BSYNC.RECONVERGENT B0 ;  /* 0x0000000000007941 */ /* 0x000fea0003800200 */
.L_x_19:
[----:B------:R-:W-:-:S13]  /*1c70*/  ISETP.NE.AND P0, PT, R2, 0x8, PT ;  /* 0x000000080200780c */ /* 0x000fda0003f05270 */
[----:B------:R-:W-:Y:S05]  /*1c80*/  @P0 BRA `(.L_x_34) ;  /* 0x0000001400900947 */ /* 0x000fea0003800000 */
[----:B------:R-:W-:-:S08]  /*1c90*/  NOP ;  /* 0x0000000000007918 */ /* 0x000fd00000000000 */
[----:B------:R-:W0:-:S00]  /*1ca0*/  USETMAXREG.DEALLOC.CTAPOOL 0x20 ;  /* 0x00000020000079c8 */ /* 0x000e0000080e0500 */
[----:B------:R-:W-:Y:S01]  /*1cb0*/  UISETP.NE.AND UP0, UPT, UR15, URZ, UPT ;  /* 0x000000ff0f00728c */ /* 0x000fe2000bf05270 */
[----:B0-----:R-:W-:-:S08]  /*1cc0*/  MOV R4, 0x1 ;  /* 0x0000000100047802 */ /* 0x001fd00000000f00 */
[----:B------:R-:W-:Y:S05]  /*1cd0*/  BRA.U UP0, `(.L_x_35) ;  /* 0x00000015004c7547 */ /* 0x000fea000b800000 */
[----:B---3-5:R-:W-:Y:S01]  /*1ce0*/  IMAD.MOV.U32 R7, RZ, RZ, -0x80000000 ;  /* 0x80000000ff077424 */ /* 0x028fe200078e00ff */
[C---:B------:R-:W-:Y:S01]  /*1cf0*/  LEA.HI R4, R3.reuse, R3, RZ, 0x1 ;  /* 0x0000000303047211 */ /* 0x040fe200078f08ff */
[----:B------:R-:W0:Y:S01]  /*1d00*/  S2UR UR18, SR_CgaCtaId ;  /* 0x00000000001279c3 */ /* 0x000e220000008800 */
[----:B------:R-:W-:Y:S01]  /*1d10*/  R2UR UR15, R3 ;  /* 0x00000000030f72ca */ /* 0x000fe200000e0000 */
[----:B------:R-:W-:Y:S01]  /*1d20*/  UMOV UR38, 0x10202490 ;  /* 0x1020249000267882 */ /* 0x000fe20000000000 */
[----:B------:R-:W-:Y:S01]  /*1d30*/  R2UR UR8, R4 ;  /* 0x00000000040872ca */ /* 0x000fe200000e0000 */
[----:B------:R-:W-:Y:S01]  /*1d40*/  UMOV UR21, 0x1 ;  /* 0x0000000100157882 */ /* 0x000fe20000000000 */
[----:B------:R-:W-:Y:S01]  /*1d50*/  USEL UR39, URZ, 0x4000, UP2 ;  /* 0x00004000ff277887 */ /* 0x000fe20009000000 */
[----:B------:R-:W-:Y:S01]  /*1d60*/  VIADD R8, R6, 0x18f ;  /* 0x0000018f06087836 */ /* 0x000fe20000000000 */
[----:B------:R-:W-:Y:S01]  /*1d70*/  USEL UR38, UR38, 0x10200490, !UP1 ;  /* 0x1020049026267887 */ /* 0x000fe2000c800000 */
[----:B------:R-:W3:Y:S01]  /*1d80*/  SYNCS.PHASECHK.TRANS64.TRYWAIT P0, [R6+URZ+0x70], R7 ;  /* 0x00007007060075a7 */ /* 0x000ee200080011ff */
[----:B------:R-:W-:Y:S01]  /*1d90*/  USHF.R.U32.HI UR20, URZ, 0x4, UR6 ;  /* 0x00000004ff147899 */ /* 0x000fe20008011606 */
[----:B------:R-:W-:Y:S01]  /*1da0*/  PLOP3.LUT P5, PT, PT, PT, PT, 0x80, 0x8 ;  /* 0x000000000008781c */ /* 0x000fe20003faf070 */
[----:B------:R-:W-:Y:S01]  /*1db0*/  UIADD3 UR39, UPT, UPT, UR39, UR38, URZ ;  /* 0x0000002627277290 */ /* 0x000fe2000fffe0ff */
[----:B------:R-:W-:Y:S01]  /*1dc0*/  SHF.R.U32.HI R8, RZ, 0x4, R8 ;  /* 0x00000004ff087819 */ /* 0x000fe20000011608 */
[----:B------:R-:W-:Y:S01]  /*1dd0*/  ULOP3.LUT UR20, UR20, 0x3fd8, URZ, 0xc0, !UPT ;  /* 0x00003fd814147892 */ /* 0x000fe2000f8ec0ff */
[----:B------:R-:W-:Y:S01]  /*1de0*/  PLOP3.LUT P4, PT, PT, PT, PT, 0x8, 0x80 ;  /* 0x000000000080781c */ /* 0x000fe20003f8e170 */
[----:B------:R-:W-:Y:S01]  /*1df0*/  UMOV UR19, 0x400 ;  /* 0x0000040000137882 */ /* 0x000fe20000000000 */
[----:B------:R-:W-:Y:S01]  /*1e00*/  ULOP3.LUT UR8, UR8, 0xfffffffe, URZ, 0xc0, !UPT ;  /* 0xfffffffe08087892 */ /* 0x000fe2000f8ec0ff */
[----:B------:R-:W-:Y:S01]  /*1e10*/  LOP3.LUT R8, R8, 0x3fd8, RZ, 0xc0, !PT ;  /* 0x00003fd808087812 */ /* 0x000fe200078ec0ff */
[----:B------:R-:W-:Y:S01]  /*1e20*/  ULOP3.LUT UR20, UR20, 0x10000, URZ, 0xfc, !UPT ;  /* 0x0001000014147892 */ /* 0x000fe2000f8efcff */
[----:B------:R-:W-:Y:S01]  /*1e30*/  CS2R R14, SRZ ;  /* 0x00000000000e7805 */ /* 0x000fe2000001ff00 */
[----:B------:R-:W-:Y:S01]  /*1e40*/  UIADD3 UR15, UPT, UPT, -UR8, UR15, URZ ;  /* 0x0000000f080f7290 */ /* 0x000fe2000fffe1ff */
[----:B------:R-:W-:Y:S01]  /*1e50*/  IMAD.MOV.U32 R13, RZ, RZ, RZ ;  /* 0x000000ffff0d7224 */ /* 0x000fe200078e00ff */
[----:B------:R-:W-:Y:S01]  /*1e60*/  UMOV UR38, URZ ;  /* 0x000000ff00267c82 */ /* 0x000fe20008000000 */
[----:B------:R-:W-:Y:S01]  /*1e70*/  UMOV UR36, URZ ;  /* 0x000000ff00247c82 */ /* 0x000fe20008000000 */
[----:B------:R-:W-:Y:S01]  /*1e80*/  ULOP3.LUT UR9, UR15, 0x1, URZ, 0x3c, !UPT ;  /* 0x000000010f097892 */ /* 0x000fe2000f8e3cff */
[----:B------:R-:W-:Y:S01]  /*1e90*/  IMAD.MOV.U32 R11, RZ, RZ, RZ ;  /* 0x000000ffff0b7224 */ /* 0x000fe200078e00ff */
[----:B------:R-:W-:Y:S01]  /*1ea0*/  USHF.L.U32 UR8, UR21, UR15, URZ ;  /* 0x0000000f15087299 */ /* 0x000fe200080006ff */
[----:B-1----:R-:W-:Y:S01]  /*1eb0*/  IMAD.MOV.U32 R9, RZ, RZ, RZ ;  /* 0x000000ffff097224 */ /* 0x002fe200078e00ff */
[----:B------:R-:W-:Y:S01]  /*1ec0*/  USHF.L.U32 UR21, UR21, UR9, URZ ;  /* 0x0000000915157299 */ /* 0x000fe200080006ff */
[----:B------:R-:W-:Y:S01]  /*1ed0*/  LOP3.LUT R8, R8, 0x10000, RZ, 0xfc, !PT ;  /* 0x0001000008087812 */ /* 0x000fe200078efcff */
[----:B0-----:R-:W-:-:S02]  /*1ee0*/  ULEA UR16, UR18, UR19, 0x18 ;  /* 0x0000001312107291 */ /* 0x001fc4000f8ec0ff */
[----:B------:R-:W-:Y:S01]  /*1ef0*/  ULOP3.LUT UR21, UR21, UR8, URZ, 0xfc, !UPT ;  /* 0x0000000815157292 */ /* 0x000fe2000f8efcff */
[----:B------:R-:W-:-:S03]  /*1f00*/  UMOV UR37, UR39 ;  /* 0x0000002700257c82 */ /* 0x000fc60008000000 */
[----:B------:R-:W-:Y:S02]  /*1f10*/  ULOP3.LUT UR22, UR21, 0xffff, URZ, 0xc0, !UPT ;  /* 0x0000ffff15167892 */ /* 0x000fe4000f8ec0ff */
[----:B------:R-:W-:Y:S01]  /*1f20*/  ULOP3.LUT UR17, UR21, 0xffff, URZ, 0xc0, !UPT ;  /* 0x0000ffff15117892 */ /* 0x000fe2000f8ec0ff */
[----:B---3--:R-:W-:Y:S11]  /*1f30*/  @!P0 BRA `(.L_x_36) ;  /* 0x0000003000cc8947 */ /* 0x008ff60003800000 */
.L_x_96:
[----:B0-----:R-:W-:Y:S01]  /*1f40*/  HFMA2 R17, -RZ, RZ, 0, 0 ;  /* 0x00000000ff117431 */ /* 0x001fe200000001ff */
[----:B------:R-:W-:Y:S01]  /*1f50*/  BSSY B1, `(.L_x_37) ;  /* 0x000009d000017945 */ /* 0x000fe20003800000 */
[----:B------:R-:W-:Y:S01]  /*1f60*/  MOV R4, UR16 ;  /* 0x0000001000047c02 */ /* 0x000fe20008000f00 */
[----:B------:R-:W-:Y:S01]  /*1f70*/  UMOV UR34, URZ ;  /* 0x000000ff00227c82 */ /* 0x000fe20008000000 */
[----:B------:R-:W-:Y:S01]  /*1f80*/  UMOV UR35, UR39 ;  /* 0x0000002700237c82 */ /* 0x000fe20008000000 */
        /* <DEDUP_REMOVED lines=10> */
.L_x_42:
[----:B------:R-:W-:Y:S01]  /*2030*/  IMAD R3, R9, 0x8, R6 ;  /* 0x0000000809037824 */ /* 0x000fe200078e0206 */
[----:B------:R-:W-:Y:S01]  /*2040*/  BSSY B0, `(.L_x_38) ;  /* 0x0000006000007945 */ /* 0x000fe20003800000 */
[----:B------:R-:W-:Y:S01]  /*2050*/  IMAD.U32 R19, R11, -0x80000000, RZ ;  /* 0x800000000b137824 */ /* 0x000fe200078e00ff */
[----:B------:R-:W-:Y:S02]  /*2060*/  LEA R7, R13, R6, 0x3 ;  /* 0x000000060d077211 */ /* 0x000fe400078e18ff */
[----:B------:R-:W-:Y:S01]  /*2070*/  SHF.L.U32 R10, R14, 0x1f, RZ ;  /* 0x0000001f0e0a7819 */ /* 0x000fe200000006ff */
[----:B0-----:R-:W0:Y:S02]  /*2080*/  SYNCS.PHASECHK.TRANS64.TRYWAIT P0, [R3+URZ], R19 ;  /* 0x00000013030075a7 */ /* 0x001e2400080011ff */
[----:B0-----:R-:W-:Y:S05]  /*2090*/  @!P0 BRA `(.L_x_39) ;  /* 0x0000003000908947 */ /* 0x001fea0003800000 */
.L_x_98:
[----:B------:R-:W-:Y:S05]  /*20a0*/  BSYNC B0 ;  /* 0x0000000000007941 */ /* 0x000fea0003800000 */
.L_x_38:
[----:B------:R-:W1:Y:S01]  /*20b0*/  SYNCS.PHASECHK.TRANS64.TRYWAIT P0, [R7+URZ+0x20], R10 ;  /* 0x0000200a070075a7 */ /* 0x000e6200080011ff */
[----:B------:R-:W-:Y:S04]  /*20c0*/  BSSY B0, `(.L_x_40) ;  /* 0x0000002000007945 */ /* 0x000fe80003800000 */
[----:B-1----:R-:W-:Y:S05]  /*20d0*/  @!P0 BRA `(.L_x_41) ;  /* 0x0000003000988947 */ /* 0x002fea0003800000 */
.L_x_100:
[----:B------:R-:W-:Y:S05]  /*20e0*/  BSYNC B0 ;  /* 0x0000000000007941 */ /* 0x000fea0003800000 */
.L_x_40:
[----:B------:R-:W-:Y:S02]  /*20f0*/  LEA R18, R13, UR20, 0xa ;  /* 0x000000140d127c11 */ /* 0x000fe4000f8e50ff */
[----:B------:R-:W-:Y:S02]  /*2100*/  ELECT P0, URZ, PT ;  /* 0x0000000000ff782f */ /* 0x000fe40003800000 */
[----:B------:R-:W-:Y:S01]  /*2110*/  PLOP3.LUT P2, PT, P5, PT, PT, 0x80, 0x8 ;  /* 0x000000000008781c */ /* 0x000fe20002f4f070 */
[----:B0-----:R-:W-:Y:S10]  /*2120*/  IMAD.MOV.U32 R3, RZ, RZ, RZ ;  /* 0x000000ffff037224 */ /* 0x001ff400078e00ff */
[----:B------:R-:W-:Y:S01]  /*2130*/  @P0 R2UR.BROADCAST UR42, R18 ;  /* 0x00000000122a02ca */ /* 0x000fe200008e0000 */
[----:B------:R-:W-:Y:S01]  /*2140*/  IMAD.IADD R16, R17, 0x1, R8 ;  /* 0x0000000111107824 */ /* 0x000fe200078e0208 */
[----:B------:R-:W-:Y:S01]  /*2150*/  PLOP3.LUT P5, PT, PT, PT, PT, 0x8, 0x80 ;  /* 0x000000000080781c */ /* 0x000fe20003fae170 */
[----:B------:R-:W-:Y:S02]  /*2160*/  VIADD R9, R9, 0x1 ;  /* 0x0000000109097836 */ /* 0x000fe40000000000 */
[----:B------:R-:W-:Y:S01]  /*2170*/  VIADD R13, R13, 0x1 ;  /* 0x000000010d0d7836 */ /* 0x000fe20000000000 */
[----:B------:R-:W-:Y:S02]  /*2180*/  @P0 R2UR.BROADCAST UR40, R16 ;  /* 0x00000000102802ca */ /* 0x000fe400008e0000 */
[----:B------:R-:W-:Y:S01]  /*2190*/  @P0 R2UR UR9, R3 ;  /* 0x00000000030902ca */ /* 0x000fe200000e0000 */
[----:B------:R-:W-:Y:S01]  /*21a0*/  @P0 IMAD.MOV.U32 R19, RZ, RZ, 0x40004040 ;  /* 0x40004040ff130424 */ /* 0x000fe200078e00ff */
[----:B------:R-:W-:Y:S01]  /*21b0*/  ISETP.NE.AND P1, PT, R13, 0x4, PT ;  /* 0x000000040d00780c */ /* 0x000fe20003f25270 */
[----:B------:R-:W-:Y:S01]  /*21c0*/  @P0 IMAD.MOV.U32 R17, RZ, RZ, 0x40004040 ;  /* 0x40004040ff110424 */ /* 0x000fe200078e00ff */
[----:B------:R-:W-:Y:S01]  /*21d0*/  @P0 VOTEU.ANY UP0, P4 ;  /* 0x0000000000ff0886 */ /* 0x000fe20002000100 */
[----:B------:R-:W-:Y:S02]  /*21e0*/  PLOP3.LUT P4, PT, PT, PT, PT, 0x80, 0x8 ;  /* 0x000000000008781c */ /* 0x000fe40003f8f070 */
[----:B------:R-:W-:Y:S02]  /*21f0*/  @P0 R2UR.BROADCAST UR43, R19 ;  /* 0x00000000132b02ca */ /* 0x000fe400008e0000 */
[----:B------:R-:W-:Y:S02]  /*2200*/  @P0 R2UR.BROADCAST UR41, R17 ;  /* 0x00000000112902ca */ /* 0x000fe400008e0000 */
[----:B------:R-:W-:Y:S02]  /*2210*/  ELECT P0, URZ, PT ;  /* 0x0000000000ff782f */ /* 0x000fe40003800000 */
[----:B------:R-:W-:Y:S09]  /*2220*/  SEL R13, R13, RZ, P1 ;  /* 0x000000ff0d0d7207 */ /* 0x000ff20000800000 */
[----:B------:R0:W-:Y:S02]  /*2230*/  UTCHMMA.2CTA gdesc[UR40], gdesc[UR42], tmem[UR9], tmem[UR38], idesc[UR39], UP0 ;  /* 0x00ff262a280075ea */ /* 0x0001e40008200009 */
[----:B------:R-:W-:Y:S01]  /*2240*/  @P0 VIADD R12, R18, 0x2 ;  /* 0x00000002120c0836 */ /* 0x000fe20000000000 */
[----:B------:R-:W-:Y:S01]  /*2250*/  @P0 R2UR UR8, R3 ;  /* 0x00000000030802ca */ /* 0x000fe200000e0000 */
[----:B------:R-:W-:Y:S02]  /*2260*/  @P0 VIADD R10, R16, 0x2 ;  /* 0x00000002100a0836 */ /* 0x000fe40000000000 */
[----:B------:R-:W-:Y:S02]  /*2270*/  @P0 IMAD.MOV.U32 R20, RZ, RZ, R12 ;  /* 0x000000ffff140224 */ /* 0x000fe400078e000c */
[----:B------:R-:W-:Y:S02]  /*2280*/  @P0 IMAD.MOV.U32 R21, RZ, RZ, 0x40004040 ;  /* 0x40004040ff150424 */ /* 0x000fe400078e00ff */
[----:B------:R-:W-:Y:S01]  /*2290*/  @P0 IMAD.MOV.U32 R22, RZ, RZ, R10 ;  /* 0x000000ffff160224 */ /* 0x000fe200078e000a */
[----:B------:R-:W-:Y:S01]  /*22a0*/  @P0 R2UR.BROADCAST UR12, R20 ;  /* 0x00000000140c02ca */ /* 0x000fe200008e0000 */
[----:B------:R-:W-:Y:S01]  /*22b0*/  @P0 IMAD.MOV.U32 R23, RZ, RZ, 0x40004040 ;  /* 0x40004040ff170424 */ /* 0x000fe200078e00ff */
[----:B------:R-:W-:Y:S02]  /*22c0*/  @P0 R2UR.BROADCAST UR13, R21 ;  /* 0x00000000150d02ca */ /* 0x000fe400008e0000 */
[----:B------:R-:W-:Y:S02]  /*22d0*/  @P0 R2UR.BROADCAST UR10, R22 ;  /* 0x00000000160a02ca */ /* 0x000fe400008e0000 */
[----:B------:R-:W-:Y:S02]  /*22e0*/  @P0 R2UR.BROADCAST UR11, R23 ;  /* 0x00000000170b02ca */ /* 0x000fe400008e0000 */
[----:B------:R-:W-:Y:S11]  /*22f0*/  ELECT P0, URZ, PT ;  /* 0x0000000000ff782f */ /* 0x000ff60003800000 */
[----:B------:R1:W-:Y:S02]  /*2300*/  UTCHMMA.2CTA gdesc[UR10], gdesc[UR12], tmem[UR8], tmem[UR36], idesc[UR37], UPT ;  /* 0x00ff240c0a0075ea */ /* 0x0003e4000ba00008 */
[----:B0-----:R-:W-:Y:S01]  /*2310*/  @P0 R2UR UR9, R3 ;  /* 0x00000000030902ca */ /* 0x001fe200000e0000 */
[----:B------:R-:W-:Y:S02]  /*2320*/  @P0 VIADD R12, R18, 0x4 ;  /* 0x00000004120c0836 */ /* 0x000fe40000000000 */
        /* <DEDUP_REMOVED lines=11> */
[----:B-1----:R-:W-:Y:S01]  /*23e0*/  @P0 R2UR UR8, R3 ;  /* 0x00000000030802ca */ /* 0x002fe200000e0000 */
        /* <DEDUP_REMOVED lines=46> */
[----:B------:R-:W-:Y:S01]  /*26d0*/  @P0 R2UR.BROADCAST UR43, R21 ;  /* 0x00000000152b02ca */ /* 0x000fe200008e0000 */
[----:B------:R-:W-:Y:S01]  /*26e0*/  VIADD R18, R18, 0x206 ;  /* 0x0000020612127836 */ /* 0x000fe20000000000 */
[----:B------:R-:W-:Y:S01]  /*26f0*/  @P0 R2UR.BROADCAST UR40, R22 ;  /* 0x00000000162802ca */ /* 0x000fe200008e0000 */
[----:B------:R-:W-:Y:S01]  /*2700*/  VIADD R16, R16, 0x406 ;  /* 0x0000040610107836 */ /* 0x000fe20000000000 */
[----:B------:R-:W-:Y:S02]  /*2710*/  @P0 R2UR.BROADCAST UR41, R23 ;  /* 0x00000000172902ca */ /* 0x000fe400008e0000 */
[----:B------:R-:W-:Y:S11]  /*2720*/  ELECT P0, URZ, PT ;  /* 0x0000000000ff782f */ /* 0x000ff60003800000 */
[----:B------:R-:W-:Y:S02]  /*2730*/  @!UPT UIADD3 URZ, UPT, UPT, URZ, URZ, URZ ;  /* 0x000000fffffff290 */ /* 0x000fe4000fffe0ff */
[----:B-1----:R-:W-:Y:S02]  /*2740*/  @P0 R2UR.BROADCAST UR12, R18 ;  /* 0x00000000120c02ca */ /* 0x002fe400008e0000 */
[----:B------:R-:W-:Y:S01]  /*2750*/  @P0 R2UR.BROADCAST UR10, R16 ;  /* 0x00000000100a02ca */ /* 0x000fe200008e0000 */
[----:B------:R0:W-:Y:S01]  /*2760*/  UTCHMMA.2CTA gdesc[UR40], gdesc[UR42], tmem[UR9], tmem[UR26], idesc[UR27], UPT ;  /* 0x00ff1a2a280075ea */ /* 0x0001e2000ba00009 */
[----:B------:R-:W-:Y:S01]  /*2770*/  @P0 R2UR UR8, R3 ;  /* 0x00000000030802ca */ /* 0x000fe200000e0000 */
[----:B------:R-:W-:Y:S02]  /*2780*/  @P0 IMAD.MOV.U32 R19, RZ, RZ, 0x40004040 ;  /* 0x40004040ff130424 */ /* 0x000fe400078e00ff */
[----:B------:R-:W-:Y:S03]  /*2790*/  @P0 IMAD.MOV.U32 R17, RZ, RZ, 0x40004040 ;  /* 0x40004040ff110424 */ /* 0x000fe600078e00ff */
[----:B------:R-:W-:Y:S02]  /*27a0*/  @P0 R2UR.BROADCAST UR13, R19 ;  /* 0x00000000130d02ca */ /* 0x000fe400008e0000 */
[----:B------:R-:W-:Y:S02]  /*27b0*/  @P0 R2UR.BROADCAST UR11, R17 ;  /* 0x00000000110b02ca */ /* 0x000fe400008e0000 */
[----:B------:R-:W-:Y:S01]  /*27c0*/  ELECT P0, URZ, PT ;  /* 0x0000000000ff782f */ /* 0x000fe20003800000 */
[----:B------:R-:W-:Y:S10]  /*27d0*/  IMAD.MOV.U32 R17, RZ, RZ, 0x800 ;  /* 0x00000800ff117424 */ /* 0x000ff400078e00ff */
[----:B------:R1:W-:Y:S02]  /*27e0*/  UTCHMMA.2CTA gdesc[UR10], gdesc[UR12], tmem[UR8], tmem[UR24], idesc[UR25], UPT ;  /* 0x00ff180c0a0075ea */ /* 0x0003e4000ba00008 */
[----:B------:R-:W-:Y:S05]  /*27f0*/  @P0 VIADD R7, R7, 0x40 ;  /* 0x0000004007070836 */ /* 0x000fea0000000000 */
[----:B0-----:R-:W-:Y:S02]  /*2800*/  @P0 R2UR.BROADCAST UR9, R7 ;  /* 0x00000000070902ca */ /* 0x001fe400008e0000 */
[----:B------:R-:W-:Y:S11]  /*2810*/  ELECT P0, URZ, PT ;  /* 0x0000000000ff782f */ /* 0x000ff60003800000 */
[----:B------:R0:W-:Y:S02]  /*2820*/  UTCBAR.2CTA.MULTICAST [UR9], URZ, UR22 ;  /* 0x000000ff090073e9 */ /* 0x0001e40008200816 */
[----:B----4-:R-:W-:Y:S04]  /*2830*/  @P0 IMAD.MOV.U32 R6, RZ, RZ, R4 ;  /* 0x000000ffff060224 */ /* 0x010fe800078e0004 */
[C---:B------:R-:W-:Y:S02]  /*2840*/  @P0 IMAD R3, R15.reuse, 0x8, R6 ;  /* 0x000000080f030824 */ /* 0x040fe400078e0206 */
[----:B------:R-:W-:Y:S02]  /*2850*/  VIADD R15, R15, 0x1 ;  /* 0x000000010f0f7836 */ /* 0x000fe40000000000 */
[----:B------:R-:W-:Y:S05]  /*2860*/  @P0 VIADD R3, R3, 0x10 ;  /* 0x0000001003030836 */ /* 0x000fea0000000000 */
[----:B-1----:R-:W-:Y:S02]  /*2870*/  @P0 R2UR.BROADCAST UR8, R3 ;  /* 0x00000000030802ca */ /* 0x002fe400008e0000 */
[C---:B------:R-:W-:Y:S02]  /*2880*/  ISETP.NE.AND P0, PT, R9.reuse, 0x2, PT ;  /* 0x000000020900780c */ /* 0x040fe40003f05270 */
[----:B------:R-:W-:Y:S02]  /*2890*/  SEL R3, RZ, 0x1, P1 ;  /* 0x00000001ff037807 */ /* 0x000fe40000800000 */
[----:B------:R-:W-:Y:S02]  /*28a0*/  SEL R10, RZ, 0x1, P0 ;  /* 0x00000001ff0a7807 */ /* 0x000fe40000000000 */
[----:B------:R-:W-:Y:S02]  /*28b0*/  SEL R9, R9, RZ, P0 ;  /* 0x000000ff09097207 */ /* 0x000fe40000000000 */
[----:B------:R-:W-:Y:S02]  /*28c0*/  ISETP.NE.AND P0, PT, R15, 0x2, PT ;  /* 0x000000020f00780c */ /* 0x000fe40003f05270 */
[----:B------:R-:W-:Y:S01]  /*28d0*/  LOP3.LUT R11, R11, R10, RZ, 0x3c, !PT ;  /* 0x0000000a0b0b7212 */ /* 0x000fe200078e3cff */
[----:B------:R0:W-:Y:S01]  /*28e0*/  UTCBAR.2CTA.MULTICAST [UR8], URZ, UR17 ;  /* 0x000000ff080073e9 */ /* 0x0001e20008200811 */
[----:B------:R-:W-:Y:S02]  /*28f0*/  LOP3.LUT R14, R14, R3, RZ, 0x3c, !PT ;  /* 0x000000030e0e7212 */ /* 0x000fe400078e3cff */
[----:B------:R-:W-:Y:S01]  /*2900*/  SEL R15, R15, RZ, P0 ;  /* 0x000000ff0f0f7207 */ /* 0x000fe20000000000 */
[----:B------:R-:W-:Y:S06]  /*2910*/  @P2 BRA `(.L_x_42) ;  /* 0xfffffff400c42947 */ /* 0x000fec000383ffff */
[----:B0-----:R-:W-:Y:S05]  /*2920*/  BSYNC B1 ;  /* 0x0000000000017941 */ /* 0x001fea0003800000 */
.L_x_37:
[----:B------:R-:W0:Y:S01]  /*2930*/  S2UR UR9, SR_CgaCtaId ;  /* 0x00000000000979c3 */ /* 0x000e220000008800 */
[----:B------:R-:W-:Y:S01]  /*2940*/  UMOV UR10, 0x400 ;  /* 0x00000400000a7882 */ /* 0x000fe20000000000 */
[----:B------:R-:W-:Y:S01]  /*2950*/  IMAD.MOV.U32 R7, RZ, RZ, -0x80000000 ;  /* 0x80000000ff077424 */ /* 0x000fe200078e00ff */
[----:B------:R-:W-:Y:S01]  /*2960*/  MOV R6, UR10 ;  /* 0x0000000a00067c02 */ /* 0x000fe20008000f00 */
[----:B0-----:R-:W-:Y:S01]  /*2970*/  ULEA UR8, UR9, UR10, 0x18 ;  /* 0x0000000a09087291 */ /* 0x001fe2000f8ec0ff */
[----:B------:R-:W-:Y:S02]  /*2980*/  IMAD.U32 R3, RZ, RZ, UR9 ;  /* 0x00000009ff037e24 */ /* 0x000fe4000f8e00ff */
[----:B------:R-:W-:Y:S01]  /*2990*/  UMOV UR9, 0x3 ;  /* 0x0000000300097882 */ /* 0x000fe20000000000 */
[----:B------:R-:W-:Y:S02]  /*29a0*/  UIADD3 UR8, UPT, UPT, UR8, 0x60, URZ ;  /* 0x0000006008087890 */ /* 0x000fe4000fffe0ff */
[----:B------:R-:W-:-:S07]  /*29b0*/  LEA R6, R3, R6, 0x18 ;  /* 0x0000000603067211 */ /* 0x000fce00078ec0ff */
[----:B------:R0:W-:Y:S01]  /*29c0*/  UTCBAR.2CTA.MULTICAST [UR8], URZ, UR9 ;  /* 0x000000ff080073e9 */ /* 0x0001e20008200809 */
[----:B------:R-:W1:Y:S02]  /*29d0*/  SYNCS.PHASECHK.TRANS64.TRYWAIT P0, [R6+URZ+0x80], RZ ;  /* 0x000080ff060075a7 */ /* 0x000e6400080011ff */
[----:B01----:R-:W-:Y:S05]  /*29e0*/  @!P0 BRA `(.L_x_43) ;  /* 0x0000002800708947 */ /* 0x003fea0003800000 */
.L_x_101:
[----:B------:R-:W1:Y:S02]  /*29f0*/  SYNCS.PHASECHK.TRANS64.TRYWAIT P0, [R6+URZ+0xd8], R7 ;  /* 0x0000d807060075a7 */ /* 0x000e6400080011ff */
[----:B-1----:R-:W-:Y:S05]  /*2a00*/  @!P0 BRA `(.L_x_44) ;  /* 0x00000028007c8947 */ /* 0x002fea0003800000 */
.L_x_102:
[----:B------:R-:W-:Y:S01]  /*2a10*/  USHF.R.U32.HI UR9, URZ, 0x4, UR5 ;  /* 0x00000004ff097899 */ /* 0x000fe20008011605 */
[----:B-1----:R-:W-:Y:S01]  /*2a20*/  IMAD.MOV.U32 R9, RZ, RZ, 0x10212490 ;  /* 0x10212490ff097424 */ /* 0x002fe200078e00ff */
[----:B------:R-:W-:Y:S01]  /*2a30*/  USEL UR8, URZ, 0x4000, UP3 ;  /* 0x00004000ff087887 */ /* 0x000fe20009800000 */
[----:B------:R-:W-:Y:S01]  /*2a40*/  HFMA2 R11, -RZ, RZ, 0, 1.1920928955078125e-07 ;  /* 0x00000002ff0b7431 */ /* 0x000fe200000001ff */
[----:B------:R-:W-:Y:S01]  /*2a50*/  BSSY B1, `(.L_x_45) ;  /* 0x0000073000017945 */ /* 0x000fe20003800000 */
[----:B------:R-:W-:Y:S01]  /*2a60*/  PLOP3.LUT P0, PT, PT, PT, PT, 0x80, 0x8 ;  /* 0x000000000008781c */ /* 0x000fe20003f0f070 */
[----:B------:R-:W-:Y:S01]  /*2a70*/  IMAD.MOV.U32 R13, RZ, RZ, RZ ;  /* 0x000000ffff0d7224 */ /* 0x000fe200078e00ff */
[----:B------:R-:W-:Y:S01]  /*2a80*/  SEL R9, R9, 0x10210490, !P3 ;  /* 0x1021049009097807 */ /* 0x000fe20005800000 */
[----:B------:R-:W-:Y:S01]  /*2a90*/  IMAD.MOV.U32 R10, RZ, RZ, 0x100 ;  /* 0x00000100ff0a7424 */ /* 0x000fe200078e00ff */
[----:B------:R-:W-:-:S03]  /*2aa0*/  MOV R12, UR9 ;  /* 0x00000009000c7c02 */ /* 0x000fc60008000f00 */
[----:B------:R-:W-:Y:S01]  /*2ab0*/  VIADD R9, R9, UR8 ;  /* 0x0000000809097c36 */ /* 0x000fe20008000000 */
[----:B------:R-:W-:-:S07]  /*2ac0*/  LOP3.LUT R12, R12, 0x3fd8, RZ, 0xc0, !PT ;  /* 0x00003fd80c0c7812 */ /* 0x000fce00078ec0ff */
.L_x_48:
[----:B------:R-:W-:Y:S01]  /*2ad0*/  LEA R7, R11, R6, 0x3 ;  /* 0x000000060b077211 */ /* 0x000fe200078e18ff */
[----:B------:R-:W-:Y:S01]  /*2ae0*/  BSSY B0, `(.L_x_46) ;  /* 0x0000004000007945 */ /* 0x000fe20003800000 */
[----:B------:R-:W-:Y:S04]  /*2af0*/  SHF.L.U32 R15, R13, 0x1f, RZ ;  /* 0x0000001f0d0f7819 */ /* 0x000fe800000006ff */
[----:B-1----:R-:W1:Y:S02]  /*2b00*/  SYNCS.PHASECHK.TRANS64.TRYWAIT P1, [R7+URZ+0x20], R15 ;  /* 0x0000200f070075a7 */ /* 0x002e6400080211ff */
[----:B-1----:R-:W-:Y:S05]  /*2b10*/  @!P1 BRA `(.L_x_47) ;  /* 0x0000002800549947 */ /* 0x002fea0003800000 */
.L_x_104:
[----:B------:R-:W-:Y:S05]  /*2b20*/  BSYNC B0 ;  /* 0x0000000000007941 */ /* 0x000fea0003800000 */
.L_x_46:
[----:B------:R-:W-:Y:S02]  /*2b30*/  R2UR UR13, R9 ;  /* 0x00000000090d72ca */ /* 0x000fe400000e0000 */
[----:B------:R-:W-:Y:S11]  /*2b40*/  ELECT P1, URZ, PT ;  /* 0x0000000000ff782f */ /* 0x000ff60003820000 */
[----:B------:R-:W-:Y:S02]  /*2b50*/  @!UPT UIADD3 URZ, UPT, UPT, URZ, URZ, URZ ;  /* 0x000000fffffff290 */ /* 0x000fe4000fffe0ff */
[----:B------:R-:W-:Y:S01]  /*2b60*/  @P1 R2UR.BROADCAST UR8, R10 ;  /* 0x000000000a0812ca */ /* 0x000fe200008e0000 */
[----:B------:R-:W-:Y:S01]  /*2b70*/  IMAD.MOV.U32 R4, RZ, RZ, RZ ;  /* 0x000000ffff047224 */ /* 0x000fe200078e00ff */
[----:B------:R-:W-:Y:S01]  /*2b80*/  PLOP3.LUT P2, PT, P0, PT, PT, 0x80, 0x8 ;  /* 0x000000000008781c */ /* 0x000fe2000074f070 */
[C---:B------:R-:W-:Y:S01]  /*2b90*/  IMAD R14, R11.reuse, 0x400, R12 ;  /* 0x000004000b0e7824 */ /* 0x040fe200078e020c */
[----:B------:R-:W-:Y:S01]  /*2ba0*/  PLOP3.LUT P0, PT, PT, PT, PT, 0x8, 0x80 ;  /* 0x000000000080781c */ /* 0x000fe20003f0e170 */
[----:B------:R-:W-:Y:S01]  /*2bb0*/  UMOV UR12, URZ ;  /* 0x000000ff000c7c82 */ /* 0x000fe20008000000 */
[----:B------:R-:W-:Y:S02]  /*2bc0*/  VIADD R11, R11, 0x1 ;  /* 0x000000010b0b7836 */ /* 0x000fe40000000000 */
[----:B------:R-:W-:Y:S02]  /*2bd0*/  @P1 R2UR.BROADCAST UR40, R14 ;  /* 0x000000000e2812ca */ /* 0x000fe400008e0000 */
[----:B------:R-:W-:Y:S01]  /*2be0*/  @P1 R2UR UR9, R4 ;  /* 0x00000000040912ca */ /* 0x000fe200000e0000 */
[----:B-1----:R-:W-:Y:S02]  /*2bf0*/  @P1 IMAD.MOV.U32 R15, RZ, RZ, 0x40004040 ;  /* 0x40004040ff0f1424 */ /* 0x002fe400078e00ff */
[----:B------:R-:W-:Y:S03]  /*2c00*/  IMAD.MOV.U32 R4, RZ, RZ, 0x8 ;  /* 0x00000008ff047424 */ /* 0x000fe600078e00ff */
[----:B------:R-:W-:Y:S02]  /*2c10*/  @P1 R2UR.BROADCAST UR41, R15 ;  /* 0x000000000f2912ca */ /* 0x000fe400008e0000 */
[----:B------:R-:W-:Y:S11]  /*2c20*/  ELECT P1, URZ, PT ;  /* 0x0000000000ff782f */ /* 0x000ff60003820000 */
[----:B------:R-:W-:Y:S02]  /*2c30*/  @!UPT UIADD3 URZ, UPT, UPT, URZ, URZ, URZ ;  /* 0x000000fffffff290 */ /* 0x000fe4000fffe0ff */
[----:B------:R-:W-:Y:S01]  /*2c40*/  @P1 R2UR.BROADCAST UR10, R10 ;  /* 0x000000000a0a12ca */ /* 0x000fe200008e0000 */
[----:B------:R1:W-:Y:S01]  /*2c50*/  UTCHMMA.2CTA tmem[UR9], gdesc[UR40], tmem[UR8], tmem[UR12], idesc[UR13], !UPT ;  /* 0x00ff0c28090079ea */ /* 0x0003e2000fa00008 */
[----:B------:R-:W-:Y:S01]  /*2c60*/  @P1 R2UR UR11, R4 ;  /* 0x00000000040b12ca */ /* 0x000fe200000e0000 */
[----:B------:R-:W-:Y:S02]  /*2c70*/  @P1 VIADD R8, R14, 0x80 ;  /* 0x000000800e081836 */ /* 0x000fe40000000000 */
[----:B------:R-:W-:Y:S02]  /*2c80*/  @P1 IMAD.MOV.U32 R17, RZ, RZ, 0x40004040 ;  /* 0x40004040ff111424 */ /* 0x000fe400078e00ff */
[----:B------:R-:W-:Y:S02]  /*2c90*/  @P1 IMAD.MOV.U32 R16, RZ, RZ, R8 ;  /* 0x000000ffff101224 */ /* 0x000fe400078e0008 */
[----:B------:R-:W-:Y:S01]  /*2ca0*/  IMAD.MOV.U32 R4, RZ, RZ, 0x10 ;  /* 0x00000010ff047424 */ /* 0x000fe200078e00ff */
[----:B------:R-:W-:Y:S02]  /*2cb0*/  @P1 R2UR.BROADCAST UR43, R17 ;  /* 0x00000000112b12ca */ /* 0x000fe400008e0000 */
[----:B------:R-:W-:Y:S02]  /*2cc0*/  @P1 R2UR.BROADCAST UR42, R16 ;  /* 0x00000000102a12ca */ /* 0x000fe400008e0000 */
[----:B------:R-:W-:Y:S11]  /*2cd0*/  ELECT P1, URZ, PT ;  /* 0x0000000000ff782f */ /* 0x000ff60003820000 */
[----:B------:R3:W-:Y:S02]  /*2ce0*/  UTCHMMA.2CTA tmem[UR11], gdesc[UR42], tmem[UR10], tmem[UR12], idesc[UR13], UPT ;  /* 0x00ff0c2a0b0079ea */ /* 0x0007e4000ba0000a */
[----:B-1----:R-:W-:Y:S01]  /*2cf0*/  @P1 R2UR UR9, R4 ;  /* 0x00000000040912ca */ /* 0x002fe200000e0000 */
[----:B------:R-:W-:Y:S01]  /*2d00*/  @P1 VIADD R8, R14, 0x100 ;  /* 0x000001000e081836 */ /* 0x000fe20000000000 */
[----:B------:R-:W-:Y:S01]  /*2d10*/  @P1 R2UR.BROADCAST UR8, R10 ;  /* 0x000000000a0812ca */ /* 0x000fe200008e0000 */
[----:B------:R-:W-:Y:S02]  /*2d20*/  @P1 IMAD.MOV.U32 R17, RZ, RZ, 0x40004040 ;  /* 0x40004040ff111424 */ /* 0x000fe400078e00ff */
[----:B------:R-:W-:Y:S02]  /*2d30*/  @P1 IMAD.MOV.U32 R16, RZ, RZ, R8 ;  /* 0x000000ffff101224 */ /* 0x000fe400078e0008 */
[----:B------:R-:W-:Y:S01]  /*2d40*/  IMAD.MOV.U32 R4, RZ, RZ, 0x18 ;  /* 0x00000018ff047424 */ /* 0x000fe200078e00ff */
[----:B------:R-:W-:Y:S02]  /*2d50*/  @P1 R2UR.BROADCAST UR41, R17 ;  /* 0x00000000112912ca */ /* 0x000fe400008e0000 */
[----:B------:R-:W-:Y:S02]  /*2d60*/  @P1 R2UR.BROADCAST UR40, R16 ;  /* 0x00000000102812ca */ /* 0x000fe400008e0000 */
[----:B------:R-:W-:Y:S11]  /*2d70*/  ELECT P1, URZ, PT ;  /* 0x0000000000ff782f */ /* 0x000ff60003820000 */
[----:B------:R1:W-:Y:S02]  /*2d80*/  UTCHMMA.2CTA tmem[UR9], gdesc[UR40], tmem[UR8], tmem[UR12], idesc[UR13], UPT ;  /* 0x00ff0c28090079ea */ /* 0x0003e4000ba00008 */
[----:B---3--:R-:W-:Y:S01]  /*2d90*/  @P1 R2UR UR11, R4 ;  /* 0x00000000040b12ca */ /* 0x008fe200000e0000 */
        /* <DEDUP_REMOVED lines=38> */
[----:B------:R-:W-:Y:S02]  /*3000*/  @!UPT UIADD3 URZ, UPT, UPT, URZ, URZ, URZ ;  /* 0x000000fffffff290 */ /* 0x000fe4000fffe0ff */
[----:B---3--:R-:W-:Y:S01]  /*3010*/  @P1 R2UR UR11, R4 ;  /* 0x00000000040b12ca */ /* 0x008fe200000e0000 */
[----:B------:R-:W-:Y:S01]  /*3020*/  UMOV UR42, URZ ;  /* 0x000000ff002a7c82 */ /* 0x000fe20008000000 */
[----:B------:R-:W-:Y:S01]  /*3030*/  @P1 R2UR.BROADCAST UR10, R10 ;  /* 0x000000000a0a12ca */ /* 0x000fe200008e0000 */
[----:B------:R-:W-:Y:S01]  /*3040*/  UMOV UR43, UR13 ;  /* 0x0000000d002b7c82 */ /* 0x000fe20008000000 */
[----:B------:R-:W-:Y:S01]  /*3050*/  @P1 VIADD R14, R14, 0x380 ;  /* 0x000003800e0e1836 */ /* 0x000fe20000000000 */
[----:B------:R1:W-:Y:S01]  /*3060*/  UTCHMMA.2CTA tmem[UR9], gdesc[UR40], tmem[UR8], tmem[UR42], idesc[UR43], UPT ;  /* 0x00ff2a28090079ea */ /* 0x0003e2000ba00008 */
[----:B------:R-:W-:Y:S02]  /*3070*/  @P1 IMAD.MOV.U32 R15, RZ, RZ, 0x40004040 ;  /* 0x40004040ff0f1424 */ /* 0x000fe400078e00ff */
[----:B------:R-:W-:Y:S01]  /*3080*/  IMAD.MOV.U32 R10, RZ, RZ, 0x180 ;  /* 0x00000180ff0a7424 */ /* 0x000fe200078e00ff */
[----:B------:R-:W-:Y:S01]  /*3090*/  @P1 R2UR.BROADCAST UR12, R14 ;  /* 0x000000000e0c12ca */ /* 0x000fe200008e0000 */
[----:B-1----:R-:W-:Y:S01]  /*30a0*/  UMOV UR41, UR13 ;  /* 0x0000000d00297c82 */ /* 0x002fe20008000000 */
[----:B------:R-:W-:Y:S02]  /*30b0*/  @P1 R2UR.BROADCAST UR13, R15 ;  /* 0x000000000f0d12ca */ /* 0x000fe400008e0000 */
[----:B------:R-:W-:Y:S01]  /*30c0*/  ELECT P1, URZ, PT ;  /* 0x0000000000ff782f */ /* 0x000fe20003820000 */
[----:B------:R-:W-:Y:S01]  /*30d0*/  ULOP3.LUT UR9, UR21, 0xffff, URZ, 0xc0, !UPT ;  /* 0x0000ffff15097892 */ /* 0x000fe2000f8ec0ff */
[----:B------:R-:W-:Y:S09]  /*30e0*/  UMOV UR40, URZ ;  /* 0x000000ff00287c82 */ /* 0x000ff20008000000 */
[----:B------:R1:W-:Y:S02]  /*30f0*/  UTCHMMA.2CTA tmem[UR11], gdesc[UR12], tmem[UR10], tmem[UR40], idesc[UR41], UPT ;  /* 0x00ff280c0b0079ea */ /* 0x0003e4000ba0000a */
[----:B------:R-:W-:Y:S05]  /*3100*/  @P1 VIADD R7, R7, 0x40 ;  /* 0x0000004007071836 */ /* 0x000fea0000000000 */
[----:B------:R-:W-:Y:S02]  /*3110*/  @P1 R2UR.BROADCAST UR8, R7 ;  /* 0x00000000070812ca */ /* 0x000fe400008e0000 */
[C---:B------:R-:W-:Y:S04]  /*3120*/  ISETP.NE.AND P1, PT, R11.reuse, 0x4, PT ;  /* 0x000000040b00780c */ /* 0x040fe80003f25270 */
[----:B------:R-:W-:Y:S02]  /*3130*/  SEL R4, RZ, 0x1, P1 ;  /* 0x00000001ff047807 */ /* 0x000fe40000800000 */
[----:B------:R-:W-:Y:S02]  /*3140*/  SEL R11, R11, RZ, P1 ;  /* 0x000000ff0b0b7207 */ /* 0x000fe40000800000 */
[----:B------:R-:W-:Y:S03]  /*3150*/  LOP3.LUT R13, R13, R4, RZ, 0x3c, !PT ;  /* 0x000000040d0d7212 */ /* 0x000fe600078e3cff */
[----:B------:R1:W-:Y:S01]  /*3160*/  UTCBAR.2CTA.MULTICAST [UR8], URZ, UR9 ;  /* 0x000000ff080073e9 */ /* 0x0003e20008200809 */
[----:B------:R-:W-:Y:S05]  /*3170*/  @P2 BRA `(.L_x_48) ;  /* 0xfffffff800542947 */ /* 0x000fea000383ffff */
[----:B-1----:R-:W-:Y:S05]  /*3180*/  BSYNC B1 ;  /* 0x0000000000017941 */ /* 0x002fea0003800000 */
.L_x_45:
[----:B------:R-:W-:Y:S01]  /*3190*/  R2UR UR9, R6 ;  /* 0x00000000060972ca */ /* 0x000fe200000e0000 */
[----:B------:R-:W-:Y:S01]  /*31a0*/  UMOV UR8, 0x3 ;  /* 0x0000000300087882 */ /* 0x000fe20000000000 */
[----:B------:R-:W-:-:S11]  /*31b0*/  HFMA2 R4, -RZ, RZ, 0, 0 ;  /* 0x00000000ff047431 */ /* 0x000fd600000001ff */
[----:B------:R-:W-:Y:S02]  /*31c0*/  UIADD3 UR10, UPT, UPT, UR9, 0xd0, URZ ;  /* 0x000000d0090a7890 */ /* 0x000fe4000fffe0ff */
[----:B------:R-:W-:-:S07]  /*31d0*/  UIADD3 UR9, UPT, UPT, UR9, 0x90, URZ ;  /* 0x0000009009097890 */ /* 0x000fce000fffe0ff */
[----:B------:R1:W-:Y:S02]  /*31e0*/  UTCBAR.2CTA.MULTICAST [UR10], URZ, UR8 ;  /* 0x000000ff0a0073e9 */ /* 0x0003e40008200808 */
[----:B------:R1:W-:Y:S01]  /*31f0*/  UTCBAR.2CTA.MULTICAST [UR9], URZ, UR8 ;  /* 0x000000ff090073e9 */ /* 0x0003e20008200808 */
[----:B------:R-:W-:Y:S02]  /*3200*/  NOP ;  /* 0x0000000000007918 */ /* 0x000fe40000000000 */
.L_x_35:
[----:B------:R-:W-:Y:S01]  /*3210*/  UISETP.NE.AND UP0, UPT, UR15, URZ, UPT ;  /* 0x000000ff0f00728c */ /* 0x000fe2000bf05270 */
[----:B------:R-:W-:-:S08]  /*3220*/  PLOP3.LUT P6, PT, PT, PT, PT, 0x8, 0x80 ;  /* 0x000000000080781c */ /* 0x000fd00003fce170 */
[----:B------:R-:W-:Y:S05]  /*3230*/  BRA.U UP0, `(.L_x_34) ;  /* 0x0000000100247547 */ /* 0x000fea000b800000 */
[----:B-1----:R-:W1:Y:S01]  /*3240*/  S2UR UR8, SR_CgaCtaId ;  /* 0x00000000000879c3 */ /* 0x002e620000008800 */
[----:B0--345:R-:W-:Y:S01]  /*3250*/  MOV R6, 0x400 ;  /* 0x0000040000067802 */ /* 0x039fe20000000f00 */
[----:B------:R-:W-:Y:S02]  /*3260*/  IMAD.U32 R8, R4, -0x80000000, RZ ;  /* 0x8000000004087824 */ /* 0x000fe400078e00ff */
[----:B-1----:R-:W-:-:S05]  /*3270*/  IMAD.U32 R3, RZ, RZ, UR8 ;  /* 0x00000008ff037e24 */ /* 0x002fca000f8e00ff */
[----:B------:R-:W-:-:S04]  /*3280*/  LEA R6, R3, R6, 0x18 ;  /* 0x0000000603067211 */ /* 0x000fc800078ec0ff */
[----:B------:R-:W0:Y:S02]  /*3290*/  SYNCS.PHASECHK.TRANS64.TRYWAIT P0, [R6+URZ+0x70], RZ ;  /* 0x000070ff060075a7 */ /* 0x000e2400080011ff */
[----:B0-----:R-:W-:Y:S05]  /*32a0*/  @!P0 BRA `(.L_x_49) ;  /* 0x0000002000888947 */ /* 0x001fea0003800000 */
.L_x_105:
[----:B------:R-:W1:Y:S02]  /*32b0*/  SYNCS.PHASECHK.TRANS64.TRYWAIT P0, [R6+URZ+0xd8], R8 ;  /* 0x0000d808060075a7 */ /* 0x000e6400080011ff */
[----:B-1----:R-:W-:Y:S05]  /*32c0*/  @!P0 BRA `(.L_x_50) ;  /* 0x0000002000948947 */ /* 0x002fea0003800000 */
.L_x_34:
[----:B------:R-:W-:Y:S01]  /*32d0*/  ISETP.GT.U32.AND P0, PT, R2, 0x3, PT ;  /* 0x000000030200780c */ /* 0x000fe20003f04070 */
[----:B------:R-:W-:-:S05]  /*32e0*/  IMAD.SHL.U32 R4, R5, 0x4, RZ ;  /* 0x0000000405047824 */ /* 0x000fca00078e00ff */
[----:B------:R-:W-:-:S07]  /*32f0*/  LOP3.LUT R4, R4, 0x1fc, RZ, 0xc0, !PT ;  /* 0x000001fc04047812 */ /* 0x000fce00078ec0ff */
[----:B------:R-:W-:Y:S05]  /*3300*/  @P0 BRA `(.L_x_51) ;  /* 0x0000000400480947 */ /* 0x000fea0003800000 */
.L_x_52:
[----:B------:R-:W-:-:S08]  /*3310*/  NOP ;  /* 0x0000000000007918 */ /* 0x000fd00000000000 */
[----:B------:R-:W0:Y:S02]  /*3320*/  USETMAXREG.TRY_ALLOC.CTAPOOL UP0, 0x100 ;  /* 0x00000100000079c8 */ /* 0x000e240008000600 */
[----:B0-----:R-:W-:-:S13]  /*3330*/  PLOP3.LUT P0, PT, PT, PT, UP0, 0x80, 0x8 ;  /* 0x000000000008781c */ /* 0x001fda0003f0f008 */
[----:B------:R-:W-:Y:S05]  /*3340*/  @!P0 BRA `(.L_x_52) ;  /* 0xfffffffc00f08947 */ /* 0x000fea000383ffff */
[----:B------:R-:W-:Y:S05]  /*3350*/  @!P6 BRA `(.L_x_53) ;  /* 0x00000004000ce947 */ /* 0x000fea0003800000 */
[----:B-1-345:R-:W0:Y:S01]  /*3360*/  S2R R6, SR_CgaCtaId ;  /* 0x0000000000067919 */ /* 0x03ae220000008800 */
[----:B------:R-:W-:Y:S01]  /*3370*/  MOV R3, 0x400 ;  /* 0x0000040000037802 */ /* 0x000fe20000000f00 */
[----:B------:R-:W-:Y:S01]  /*3380*/  IMAD.MOV.U32 R7, RZ, RZ, -0x80000000 ;  /* 0x80000000ff077424 */ /* 0x000fe200078e00ff */
[----:B------:R-:W1:Y:S01]  /*3390*/  LDCU UR8, c[0x0][0x440] ;  /* 0x00008800ff0877ac */ /* 0x000e620008000800 */
[----:B------:R-:W3:Y:S01]  /*33a0*/  S2R R10, SR_CTAID.X ;  /* 0x00000000000a7919 */ /* 0x000ee20000002500 */
[----:B0-----:R-:W-:Y:S01]  /*33b0*/  LEA R6, R6, R3, 0x18 ;  /* 0x0000000306067211 */ /* 0x001fe200078ec0ff */
[----:B------:R-:W-:-:S03]  /*33c0*/  IMAD.MOV.U32 R3, RZ, RZ, 0x1 ;  /* 0x00000001ff037424 */ /* 0x000fc600078e00ff */
[----:B------:R-:W0:Y:S01]  /*33d0*/  SYNCS.PHASECHK.TRANS64.TRYWAIT P1, [R6+URZ+0xc8], R7 ;  /* 0x0000c807060075a7 */ /* 0x000e2200080211ff */
[----:B---3--:R-:W-:-:S05]  /*33e0*/  IMAD R10, R10, 0x80, R5 ;  /* 0x000000800a0a7824 */ /* 0x008fca00078e0205 */
[----:B-1----:R-:W-:Y:S01]  /*33f0*/  ISETP.GE.AND P0, PT, R10, UR8, PT ;  /* 0x000000080a007c0c */ /* 0x002fe2000bf06270 */
[----:B0-----:R-:W-:-:S12]  /*3400*/  @!P1 BRA `(.L_x_54) ;  /* 0x00000020005c9947 */ /* 0x001fd80003800000 */
.L_x_107:
[----:B------:R1:W-:Y:S01]  /*3410*/  STS [R4+UR7+0x30000], RZ ;  /* 0x030000ff04007988 */ /* 0x0003e20008000807 */
[----:B------:R-:W-:Y:S01]  /*3420*/  BSSY.RECONVERGENT B0, `(.L_x_53) ;  /* 0x0000036000007945 */ /* 0x000fe20003800200 */
[----:B------:R3:W-:Y:S06]  /*3430*/  MEMBAR.ALL.CTA ;  /* 0x0000000000007992 */ /* 0x0007ec0000008000 */
[----:B---3--:R-:W3:Y:S02]  /*3440*/  FENCE.VIEW.ASYNC.S ;  /* 0x00000000000073c6 */ /* 0x008ee40000000000 */
[----:B---3--:R1:W-:Y:S01]  /*3450*/  SYNCS.ARRIVE.TRANS64.ART0 RZ, [R6+URZ+0xc0], R3 ;  /* 0x0000c00306ff79a7 */ /* 0x0083e200085000ff */
[----:B------:R-:W-:Y:S05]  /*3460*/  @P0 BRA `(.L_x_55) ;  /* 0x0000000000c40947 */ /* 0x000fea0003800000 */
[----:B-1----:R-:W1:Y:S01]  /*3470*/  LDC R3, c[0x0][0x630] ;  /* 0x00018c00ff037b82 */ /* 0x002e620000000800 */
[----:B0-----:R-:W0:Y:S01]  /*3480*/  S2R R6, SR_CTAID.Y ;  /* 0x0000000000067919 */ /* 0x001e220000002600 */
[----:B------:R-:W3:Y:S01]  /*3490*/  LDCU.128 UR8, c[0x0][0x640] ;  /* 0x0000c800ff0877ac */ /* 0x000ee20008000c00 */
[----:B------:R-:W-:Y:S01]  /*34a0*/  SHF.R.S32.HI R11, RZ, 0x1f, R10 ;  /* 0x0000001fff0b7819 */ /* 0x000fe2000001140a */
[----:B------:R-:W4:Y:S04]  /*34b0*/  LDCU.64 UR12, c[0x0][0x620] ;  /* 0x0000c400ff0c77ac */ /* 0x000f280008000a00 */
[----:B------:R-:W5:Y:S01]  /*34c0*/  LDC.64 R14, c[0x0][0x358] ;  /* 0x0000d600ff0e7b82 */ /* 0x000f620000000a00 */
[----:B-1----:R-:W-:-:S04]  /*34d0*/  IABS R8, R3 ;  /* 0x0000000300087213 */ /* 0x002fc80000000000 */
[----:B------:R-:W1:Y:S01]  /*34e0*/  I2F.RP R9, R8 ;  /* 0x0000000800097306 */ /* 0x000e620000209400 */
[----:B0-----:R-:W-:-:S07]  /*34f0*/  IABS R6, R6 ;  /* 0x0000000600067213 */ /* 0x001fce0000000000 */
[----:B-1----:R-:W0:Y:S02]  /*3500*/  MUFU.RCP R12, R9 ;  /* 0x00000009000c7308 */ /* 0x002e240000001000 */
[----:B0-----:R-:W-:-:S06]  /*3510*/  VIADD R12, R12, 0xffffffe ;  /* 0x0ffffffe0c0c7836 */ /* 0x001fcc0000000000 */
[----:B------:R-:W0:Y:S02]  /*3520*/  F2I.FTZ.U32.TRUNC.NTZ R13, R12 ;  /* 0x0000000c000d7305 */ /* 0x000e24000021f000 */
[----:B0-----:R-:W-:Y:S01]  /*3530*/  IADD3 R7, PT, PT, RZ, -R13, RZ ;  /* 0x8000000dff077210 */ /* 0x001fe20007ffe0ff */
[----:B------:R-:W-:-:S04]  /*3540*/  IMAD.MOV.U32 R12, RZ, RZ, RZ ;  /* 0x000000ffff0c7224 */ /* 0x000fc800078e00ff */
[----:B------:R-:W-:-:S04]  /*3550*/  IMAD R7, R7, R8, RZ ;  /* 0x0000000807077224 */ /* 0x000fc800078e02ff */
[----:B------:R-:W-:-:S06]  /*3560*/  IMAD.HI.U32 R7, R13, R7, R12 ;  /* 0x000000070d077227 */ /* 0x000fcc00078e000c */
[----:B------:R-:W-:-:S05]  /*3570*/  IMAD.HI.U32 R9, R7, R6, RZ ;  /* 0x0000000607097227 */ /* 0x000fca00078e00ff */
[----:B------:R-:W-:-:S05]  /*3580*/  IADD3 R7, PT, PT, -R9, RZ, RZ ;  /* 0x000000ff09077210 */ /* 0x000fca0007ffe1ff */
[----:B------:R-:W-:-:S05]  /*3590*/  IMAD R7, R8, R7, R6 ;  /* 0x0000000708077224 */ /* 0x000fca00078e0206 */
[----:B------:R-:W-:-:S13]  /*35a0*/  ISETP.GT.U32.AND P1, PT, R8, R7, PT ;  /* 0x000000070800720c */ /* 0x000fda0003f24070 */
[----:B------:R-:W-:Y:S01]  /*35b0*/  @!P1 IMAD.IADD R7, R7, 0x1, -R8 ;  /* 0x0000000107079824 */ /* 0x000fe200078e0a08 */
[----:B------:R-:W-:Y:S02]  /*35c0*/  @!P1 IADD3 R9, PT, PT, R9, 0x1, RZ ;  /* 0x0000000109099810 */ /* 0x000fe40007ffe0ff */
[----:B------:R-:W-:Y:S02]  /*35d0*/  ISETP.NE.AND P1, PT, R3, RZ, PT ;  /* 0x000000ff0300720c */ /* 0x000fe40003f25270 */
[----:B------:R-:W-:Y:S02]  /*35e0*/  ISETP.GE.U32.AND P2, PT, R7, R8, PT ;  /* 0x000000080700720c */ /* 0x000fe40003f46070 */
[----:B------:R-:W0:Y:S01]  /*35f0*/  LDC.64 R6, c[0x0][0x650] ;  /* 0x00019400ff067b82 */ /* 0x000e220000000a00 */
[----:B------:R-:W-:-:S04]  /*3600*/  LOP3.LUT R8, R3, UR4, RZ, 0x3c, !PT ;  /* 0x0000000403087c12 */ /* 0x000fc8000f8e3cff */
[----:B------:R-:W-:-:S06]  /*3610*/  ISETP.GE.AND P0, PT, R8, RZ, PT ;  /* 0x000000ff0800720c */ /* 0x000fcc0003f06270 */
[----:B------:R-:W-:-:S07]  /*3620*/  @P2 VIADD R9, R9, 0x1 ;  /* 0x0000000109092836 */ /* 0x000fce0000000000 */
[----:B------:R-:W-:Y:S02]  /*3630*/  @!P0 IADD3 R9, PT, PT, -R9, RZ, RZ ;  /* 0x000000ff09098210 */ /* 0x000fe40007ffe1ff */
[----:B------:R-:W-:-:S04]  /*3640*/  @!P1 LOP3.LUT R9, RZ, R3, RZ, 0x33, !PT ;  /* 0x00000003ff099212 */ /* 0x000fc800078e33ff */
[----:B------:R-:W-:Y:S01]  /*3650*/  SHF.R.S32.HI R8, RZ, 0x1f, R9 ;  /* 0x0000001fff087819 */ /* 0x000fe20000011409 */
[----:B0-----:R-:W-:Y:S02]  /*3660*/  IMAD.WIDE.U32 R10, R6, UR14, R10 ;  /* 0x0000000e060a7c25 */ /* 0x001fe4000f8e000a */
[----:B------:R-:W0:Y:S02]  /*3670*/  LDC R6, c[0x0][0x65c] ;  /* 0x00019700ff067b82 */ /* 0x000e240000000800 */
[----:B------:R-:W-:Y:S02]  /*3680*/  IMAD R11, R7, UR14, R11 ;  /* 0x0000000e070b7c24 */ /* 0x000fe4000f8e020b */
[----:B---3--:R-:W-:Y:S02]  /*3690*/  IMAD R8, R8, UR10, RZ ;  /* 0x0000000a08087c24 */ /* 0x008fe4000f8e02ff */
[----:B------:R-:W-:Y:S01]  /*36a0*/  IMAD.WIDE.U32 R10, R9, UR10, R10 ;  /* 0x0000000a090a7c25 */ /* 0x000fe2000f8e000a */
[----:B-----5:R-:W-:-:S03]  /*36b0*/  R2UR UR10, R14 ;  /* 0x000000000e0a72ca */ /* 0x020fc600000e0000 */
[----:B------:R-:W-:Y:S01]  /*36c0*/  IMAD R7, R9, UR11, R8 ;  /* 0x0000000b09077c24 */ /* 0x000fe2000f8e0208 */
[----:B------:R-:W-:Y:S01]  /*36d0*/  R2UR UR11, R15 ;  /* 0x000000000f0b72ca */ /* 0x000fe200000e0000 */
[----:B------:R-:W-:-:S03]  /*36e0*/  IMAD.MOV R8, RZ, RZ, -R9 ;  /* 0x000000ffff087224 */ /* 0x000fc600078e0a09 */
[----:B------:R-:W-:Y:S01]  /*36f0*/  IADD3 R11, PT, PT, R11, R7, RZ ;  /* 0x000000070b0b7210 */ /* 0x000fe20007ffe0ff */
[----:B------:R-:W-:Y:S02]  /*3700*/  IMAD R8, R3, R8, UR4 ;  /* 0x0000000403087e24 */ /* 0x000fe4000f8e0208 */
[----:B------:R-:W-:Y:S02]  /*3710*/  IMAD.MOV.U32 R3, RZ, RZ, 0x7f800000 ;  /* 0x7f800000ff037424 */ /* 0x000fe400078e00ff */
[----:B------:R-:W-:-:S04]  /*3720*/  IMAD.WIDE.U32 R10, R8, UR8, R10 ;  /* 0x00000008080a7c25 */ /* 0x000fc8000f8e000a */
[----:B------:R-:W-:Y:S01]  /*3730*/  IMAD R8, R8, UR9, R11 ;  /* 0x0000000908087c24 */ /* 0x000fe2000f8e020b */
[----:B----4-:R-:W-:Y:S01]  /*3740*/  LEA R12, P0, R10, UR12, 0x2 ;  /* 0x0000000c0a0c7c11 */ /* 0x010fe2000f8010ff */
[----:B0-----:R-:W-:-:S03]  /*3750*/  FFMA R3, -R6, R3, -INF ;  /* 0xff80000006037423 */ /* 0x001fc60000000103 */
[----:B------:R-:W-:-:S05]  /*3760*/  LEA.HI.X R13, R10, UR13, R8, 0x2, P0 ;  /* 0x0000000d0a0d7c11 */ /* 0x000fca00080f1408 */
[----:B------:R3:W-:Y:S04]  /*3770*/  STG.E desc[UR10][R12.64], R3 ;  /* 0x000000030c007986 */ /* 0x0007e8000c10190a */
.L_x_55:
[----:B------:R-:W-:Y:S05]  /*3780*/  BSYNC.RECONVERGENT B0 ;  /* 0x0000000000007941 */ /* 0x000fea0003800200 */
.L_x_53:
[----:B-1----:R-:W1:Y:S01]  /*3790*/  S2UR UR8, SR_CgaCtaId ;  /* 0x00000000000879c3 */ /* 0x002e620000008800 */
[----:B------:R-:W-:Y:S01]  /*37a0*/  MOV R8, 0x400 ;  /* 0x0000040000087802 */ /* 0x000fe20000000f00 */
[----:B0--345:R-:W-:Y:S02]  /*37b0*/  IMAD.MOV.U32 R6, RZ, RZ, -0x80000000 ;  /* 0x80000000ff067424 */ /* 0x039fe400078e00ff */
[----:B-1----:R-:W-:-:S05]  /*37c0*/  IMAD.U32 R3, RZ, RZ, UR8 ;  /* 0x00000008ff037e24 */ /* 0x002fca000f8e00ff */
[----:B------:R-:W-:-:S04]  /*37d0*/  LEA R7, R3, R8, 0x18 ;  /* 0x0000000803077211 */ /* 0x000fc800078ec0ff */
[----:B------:R-:W0:Y:S02]  /*37e0*/  SYNCS.PHASECHK.TRANS64.TRYWAIT P0, [R7+URZ+0x98], R6 ;  /* 0x00009806070075a7 */ /* 0x000e2400080011ff */
[----:B0-----:R-:W-:Y:S05]  /*37f0*/  @!P0 BRA `(.L_x_56) ;  /* 0x0000001c007c8947 */ /* 0x001fea0003800000 */
.L_x_108:
[----:B------:R-:W1:Y:S01]  /*3800*/  SYNCS.PHASECHK.TRANS64.TRYWAIT P0, [R7+URZ+0xb8], R6 ;  /* 0x0000b806070075a7 */ /* 0x000e6200080011ff */
[----:B------:R-:W-:Y:S01]  /*3810*/  PLOP3.LUT P6, PT, PT, PT, PT, 0x8, 0x80 ;  /* 0x000000000080781c */ /* 0x000fe20003fce170 */
[----:B-1----:R-:W-:-:S12]  /*3820*/  @!P0 BRA `(.L_x_57) ;  /* 0x0000001c008c8947 */ /* 0x002fd80003800000 */
.L_x_51:
[----:B01-345:R-:W-:-:S04]  /*3830*/  LOP3.LUT R6, R2, 0xfffffffc, RZ, 0xc0, !PT ;  /* 0xfffffffc02067812 */ /* 0x03bfc800078ec0ff */
[----:B------:R-:W-:-:S13]  /*3840*/  ISETP.NE.AND P0, PT, R6, 0x4, PT ;  /* 0x000000040600780c */ /* 0x000fda0003f05270 */
[----:B------:R-:W-:Y:S05]  /*3850*/  @P0 BRA `(.L_x_58) ;  /* 0x0000001000880947 */ /* 0x000fea0003800000 */
[----:B------:R-:W-:-:S08]  /*3860*/  NOP ;  /* 0x0000000000007918 */ /* 0x000fd00000000000 */
[----:B------:R-:W0:-:S00]  /*3870*/  USETMAXREG.DEALLOC.CTAPOOL 0xa0 ;  /* 0x000000a0000079c8 */ /* 0x000e0000080e0500 */
[----:B0-----:R-:W-:Y:S05]  /*3880*/  @!P6 BRA `(.L_x_58) ;  /* 0x00000010007ce947 */ /* 0x001fea0003800000 */
[----:B------:R-:W0:Y:S01]  /*3890*/  S2R R3, SR_CgaCtaId ;  /* 0x0000000000037919 */ /* 0x000e220000008800 */
[----:B------:R-:W-:Y:S01]  /*38a0*/  MOV R6, 0x400 ;  /* 0x0000040000067802 */ /* 0x000fe20000000f00 */
[----:B------:R-:W-:-:S03]  /*38b0*/  IMAD.MOV.U32 R7, RZ, RZ, 0x1 ;  /* 0x00000001ff077424 */ /* 0x000fc600078e00ff */
[----:B0-----:R-:W-:-:S04]  /*38c0*/  LEA R6, R3, R6, 0x18 ;  /* 0x0000000603067211 */ /* 0x001fc800078ec0ff */
[----:B------:R-:W0:Y:S02]  /*38d0*/  SYNCS.PHASECHK.TRANS64.TRYWAIT P0, [R6+URZ+0xa0], RZ ;  /* 0x0000a0ff060075a7 */ /* 0x000e2400080011ff */
[----:B0-----:R-:W-:Y:S05]  /*38e0*/  @!P0 BRA `(.L_x_59) ;  /* 0x0000001c00788947 */ /* 0x001fea0003800000 */
.L_x_109:
[----:B------:R1:W-:Y:S01]  /*38f0*/  SYNCS.ARRIVE.TRANS64.ART0 RZ, [R6+URZ+0xb0], R7 ;  /* 0x0000b00706ff79a7 */ /* 0x0003e200085000ff */
[----:B------:R-:W3:Y:S02]  /*3900*/  SYNCS.PHASECHK.TRANS64.TRYWAIT P0, [R6+URZ+0xc0], RZ ;  /* 0x0000c0ff060075a7 */ /* 0x000ee400080011ff */
[----:B-1-3--:R-:W-:Y:S05]  /*3910*/  @!P0 BRA `(.L_x_60) ;  /* 0x0000001c00808947 */ /* 0x00afea0003800000 */
.L_x_110:
[----:B------:R3:W4:Y:S01]  /*3920*/  LDS R11, [R4+UR7+0x30000] ;  /* 0x03000007040b7984 */ /* 0x0007220008000800 */
[----:B------:R-:W5:Y:S01]  /*3930*/  LDCU UR8, c[0x0][0x660] ;  /* 0x0000cc00ff0877ac */ /* 0x000f620008000800 */
[----:B------:R-:W-:Y:S01]  /*3940*/  BSSY.RECONVERGENT B2, `(.L_x_61) ;  /* 0x0000013000027945 */ /* 0x000fe20003800200 */
[----:B------:R-:W-:Y:S01]  /*3950*/  HFMA2 R9, -RZ, RZ, 0, 0 ;  /* 0x00000000ff097431 */ /* 0x000fe200000001ff */
[----:B------:R-:W0:Y:S01]  /*3960*/  S2R R48, SR_CTAID.X ;  /* 0x0000000000307919 */ /* 0x000e220000002500 */
[----:B------:R1:W-:Y:S06]  /*3970*/  MEMBAR.ALL.CTA ;  /* 0x0000000000007992 */ /* 0x0003ec0000008000 */
[----:B-1----:R-:W1:Y:S01]  /*3980*/  FENCE.VIEW.ASYNC.S ;  /* 0x00000000000073c6 */ /* 0x002e620000000000 */
[----:B---3--:R-:W-:Y:S01]  /*3990*/  LOP3.LUT R4, R5, 0x7f, RZ, 0xc0, !PT ;  /* 0x0000007f05047812 */ /* 0x008fe200078ec0ff */
[----:B-1----:R1:W-:Y:S01]  /*39a0*/  SYNCS.ARRIVE.TRANS64.ART0 RZ, [R6+URZ+0xc8], R7 ;  /* 0x0000c80706ff79a7 */ /* 0x0023e200085000ff */
[----:B0-----:R-:W-:Y:S01]  /*39b0*/  IMAD.WIDE.U32 R48, R48, 0x80, RZ ;  /* 0x0000008030307825 */ /* 0x001fe200078e00ff */
[----:B----4-:R-:W0:Y:S03]  /*39c0*/  MUFU.RCP R8, R11 ;  /* 0x0000000b00087308 */ /* 0x010e260000001000 */
[----:B0-----:R-:W-:-:S04]  /*39d0*/  FFMA R39, -R11, R8, 1 ;  /* 0x3f8000000b277423 */ /* 0x001fc80000000108 */
[----:B------:R-:W-:Y:S01]  /*39e0*/  FFMA R39, R8, R39, R8 ;  /* 0x0000002708277223 */ /* 0x000fe20000000008 */
[----:B-----5:R-:W-:-:S03]  /*39f0*/  MOV R8, UR8 ;  /* 0x0000000800087c02 */ /* 0x020fc60008000f00 */
[----:B------:R-:W-:Y:S01]  /*3a00*/  FFMA R10, R39, UR8, RZ ;  /* 0x00000008270a7c23 */ /* 0x000fe200080000ff */
[----:B------:R-:W0:Y:S03]  /*3a10*/  FCHK P0, R8, R11 ;  /* 0x0000000b08007302 */ /* 0x000e260000000000 */
[----:B-1----:R-:W-:-:S04]  /*3a20*/  FFMA R7, -R11, R10, UR8 ;  /* 0x000000080b077e23 */ /* 0x002fc8000800010a */
[----:B------:R-:W-:Y:S01]  /*3a30*/  FFMA R39, R39, R7, R10 ;  /* 0x0000000727277223 */ /* 0x000fe2000000000a */
[----:B0-----:R-:W-:Y:S06]  /*3a40*/  @!P0 BRA `(.L_x_62) ;  /* 0x0000000000088947 */ /* 0x001fec0003800000 */
[----:B------:R-:W-:Y:S02]  /*3a50*/  MOV R8, 0x3a70 ;  /* 0x00003a7000087802 */ /* 0x000fe40000000f00 */
[----:B--2---:R-:W-:Y:S05]  /*3a60*/  CALL.REL.NOINC `($__internal_3_$__cuda_sm3x_div_rn_noftz_f32_slowpath) ;  /* 0x0000001c008c7944 */ /* 0x004fea0003c00000 */
.L_x_62:
[----:B------:R-:W-:Y:S05]  /*3a70*/  BSYNC.RECONVERGENT B2 ;  /* 0x0000000000027941 */ /* 0x000fea0003800200 */
.L_x_61:
[----:B------:R-:W0:Y:S01]  /*3a80*/  LDC R8, c[0x0][0x5f4] ;  /* 0x00017d00ff087b82 */ /* 0x000e220000000800 */
[----:B------:R-:W1:Y:S01]  /*3a90*/  S2R R7, SR_CTAID.Y ;  /* 0x0000000000077919 */ /* 0x000e620000002600 */
[----:B------:R-:W3:Y:S01]  /*3aa0*/  SYNCS.PHASECHK.TRANS64.TRYWAIT P0, [R6+URZ+0xd0], RZ ;  /* 0x0000d0ff060075a7 */ /* 0x000ee200080011ff */
[----:B0-----:R-:W-:-:S04]  /*3ab0*/  IABS R11, R8 ;  /* 0x00000008000b7213 */ /* 0x001fc80000000000 */
[----:B------:R-:W0:Y:S01]  /*3ac0*/  I2F.RP R14, R11 ;  /* 0x0000000b000e7306 */ /* 0x000e220000209400 */
[----:B-1----:R-:W-:-:S07]  /*3ad0*/  IABS R7, R7 ;  /* 0x0000000700077213 */ /* 0x002fce0000000000 */
[----:B0-----:R-:W0:Y:S02]  /*3ae0*/  MUFU.RCP R12, R14 ;  /* 0x0000000e000c7308 */ /* 0x001e240000001000 */
[----:B0-----:R-:W-:-:S06]  /*3af0*/  IADD3 R12, PT, PT, R12, 0xffffffe, RZ ;  /* 0x0ffffffe0c0c7810 */ /* 0x001fcc0007ffe0ff */
        /* <DEDUP_REMOVED lines=9> */
[----:B------:R-:W-:-:S05]  /*3b90*/  @!P1 IMAD.IADD R10, R10, 0x1, -R11 ;  /* 0x000000010a0a9824 */ /* 0x000fca00078e0a0b */
[----:B------:R-:W-:Y:S01]  /*3ba0*/  ISETP.GE.U32.AND P2, PT, R10, R11, PT ;  /* 0x0000000b0a00720c */ /* 0x000fe20003f46070 */
[----:B---3--:R-:W-:-:S12]  /*3bb0*/  @!P0 BRA `(.L_x_63) ;  /* 0x0000001800ec8947 */ /* 0x008fd80003800000 */
.L_x_111:
[C---:B0-----:R-:W-:Y:S01]  /*3bc0*/  LOP3.LUT R6, R8.reuse, UR4, RZ, 0x3c, !PT ;  /* 0x0000000408067c12 */ /* 0x041fe2000f8e3cff */
[----:B------:R-:W0:Y:S01]  /*3bd0*/  LDCU.64 UR8, c[0x0][0x618] ;  /* 0x0000c300ff0877ac */ /* 0x000e220008000a00 */
[----:B------:R-:W-:Y:S01]  /*3be0*/  @!P1 VIADD R13, R13, 0x1 ;  /* 0x000000010d0d9836 */ /* 0x000fe20000000000 */
[----:B------:R-:W-:Y:S01]  /*3bf0*/  ISETP.NE.AND P1, PT, R8, RZ, PT ;  /* 0x000000ff0800720c */ /* 0x000fe20003f25270 */
[----:B------:R-:W1:Y:S01]  /*3c00*/  S2R R11, SR_CTAID.X ;  /* 0x00000000000b7919 */ /* 0x000e620000002500 */
[----:B------:R-:W-:Y:S01]  /*3c10*/  ISETP.GE.AND P0, PT, R6, RZ, PT ;  /* 0x000000ff0600720c */ /* 0x000fe20003f06270 */
[----:B------:R-:W-:Y:S01]  /*3c20*/  @P2 VIADD R13, R13, 0x1 ;  /* 0x000000010d0d2836 */ /* 0x000fe20000000000 */
[----:B------:R-:W3:Y:S01]  /*3c30*/  LDC.64 R6, c[0x0][0x610] ;  /* 0x00018400ff067b82 */ /* 0x000ee20000000a00 */
[----:B------:R-:W4:Y:S01]  /*3c40*/  S2R R10, SR_TID.X ;  /* 0x00000000000a7919 */ /* 0x000f220000002100 */
[----:B------:R-:W5:Y:S01]  /*3c50*/  LDCU UR10, c[0x0][0x440] ;  /* 0x00008800ff0a77ac */ /* 0x000f620008000800 */
[----:B------:R-:W-:Y:S01]  /*3c60*/  BSSY.RECONVERGENT B1, `(.L_x_64) ;  /* 0x00000d1000017945 */ /* 0x000fe20003800200 */
[----:B------:R-:W-:-:S02]  /*3c70*/  PLOP3.LUT P3, PT, PT, PT, PT, 0x80, 0x8 ;  /* 0x000000000008781c */ /* 0x000fc40003f6f070 */
[----:B------:R-:W-:-:S05]  /*3c80*/  LOP3.LUT R37, R48, 0x7f, R5, 0xf8, !PT ;  /* 0x0000007f30257812 */ /* 0x000fca00078ef805 */
[----:B------:R-:W-:Y:S01]  /*3c90*/  @!P0 IADD3 R13, PT, PT, -R13, RZ, RZ ;  /* 0x000000ff0d0d8210 */ /* 0x000fe20007ffe1ff */
[----:B0-----:R-:W-:Y:S01]  /*3ca0*/  UIMAD.WIDE.U32 UR12, UR14, UR8, URZ ;  /* 0x000000080e0c72a5 */ /* 0x001fe2000f8e00ff */
[----:B------:R-:W-:-:S03]  /*3cb0*/  @!P1 LOP3.LUT R13, RZ, R8, RZ, 0x33, !PT ;  /* 0x00000008ff0d9212 */ /* 0x000fc600078e33ff */
[----:B------:R-:W-:Y:S01]  /*3cc0*/  UIMAD UR13, UR14, UR9, UR13 ;  /* 0x000000090e0d72a4 */ /* 0x000fe2000f8e020d */
[----:B------:R-:W-:Y:S01]  /*3cd0*/  SHF.R.S32.HI R15, RZ, 0x1f, R13 ;  /* 0x0000001fff0f7819 */ /* 0x000fe2000001140d */
[----:B------:R-:W0:Y:S04]  /*3ce0*/  LDCU.64 UR8, c[0x0][0x608] ;  /* 0x0000c100ff0877ac */ /* 0x000e280008000a00 */
[-C--:B---3--:R-:W-:Y:S02]  /*3cf0*/  IMAD R12, R15, R6.reuse, RZ ;  /* 0x000000060f0c7224 */ /* 0x088fe400078e02ff */
[----:B------:R-:W-:Y:S01]  /*3d00*/  IMAD.WIDE.U32 R14, R13, R6, UR12 ;  /* 0x0000000c0d0e7e25 */ /* 0x000fe2000f8e0006 */
[----:B-1----:R-:W-:-:S03]  /*3d10*/  LEA R4, R11, R4, 0x7 ;  /* 0x000000040b047211 */ /* 0x002fc600078e38ff */
[----:B------:R-:W-:Y:S02]  /*3d20*/  IMAD R7, R13, R7, R12 ;  /* 0x000000070d077224 */ /* 0x000fe400078e020c */
[----:B------:R-:W-:Y:S01]  /*3d30*/  IMAD.MOV R13, RZ, RZ, -R13 ;  /* 0x000000ffff0d7224 */ /* 0x000fe200078e0a0d */
[----:B----4-:R-:W-:Y:S01]  /*3d40*/  SHF.L.U32 R10, R10, 0x10, RZ ;  /* 0x000000100a0a7819 */ /* 0x010fe200000006ff */
[----:B------:R-:W-:Y:S01]  /*3d50*/  IMAD.IADD R15, R15, 0x1, R7 ;  /* 0x000000010f0f7824 */ /* 0x000fe200078e0207 */
[----:B-----5:R-:W-:Y:S01]  /*3d60*/  ISETP.GE.AND P2, PT, R4, UR10, PT ;  /* 0x0000000a04007c0c */ /* 0x020fe2000bf46270 */
[----:B------:R-:W-:Y:S01]  /*3d70*/  IMAD R13, R8, R13, UR4 ;  /* 0x00000004080d7e24 */ /* 0x000fe2000f8e020d */
[----:B------:R-:W-:-:S03]  /*3d80*/  LOP3.LUT R38, R10, 0x600000, RZ, 0xc0, !PT ;  /* 0x006000000a267812 */ /* 0x000fc600078ec0ff */
[----:B0-----:R-:W-:-:S04]  /*3d90*/  IMAD.WIDE.U32 R44, R13, UR8, R14 ;  /* 0x000000080d2c7c25 */ /* 0x001fc8000f8e000e */
[----:B------:R-:W-:-:S07]  /*3da0*/  IMAD R36, R13, UR9, R45 ;  /* 0x000000090d247c24 */ /* 0x000fce000f8e022d */
.L_x_73:
[----:B------:R-:W0:Y:S01]  /*3db0*/  LDCU.64 UR10, c[0x0][0x600] ;  /* 0x0000c000ff0a77ac */ /* 0x000e220008000a00 */
[----:B------:R-:W-:Y:S01]  /*3dc0*/  IADD3 R6, P0, PT, R9, R44, RZ ;  /* 0x0000002c09067210 */ /* 0x000fe20007f1e0ff */
[----:B-1----:R-:W1:Y:S01]  /*3dd0*/  LDC.64 R56, c[0x0][0x358] ;  /* 0x0000d600ff387b82 */ /* 0x002e620000000a00 */
[----:B------:R-:W-:Y:S01]  /*3de0*/  IADD3 R54, PT, PT, R38, R9, RZ ;  /* 0x0000000926367210 */ /* 0x000fe20007ffe0ff */
[----:B------:R-:W3:Y:S01]  /*3df0*/  LDCU.64 UR8, c[0x0][0x5e0] ;  /* 0x0000bc00ff0877ac */ /* 0x000ee20008000a00 */
[----:B------:R-:W-:Y:S01]  /*3e00*/  BSSY.RECONVERGENT B0, `(.L_x_65) ;  /* 0x0000031000007945 */ /* 0x000fe20003800200 */
[----:B------:R-:W-:Y:S02]  /*3e10*/  IMAD.X R7, RZ, RZ, R36, P0 ;  /* 0x000000ffff077224 */ /* 0x000fe400000e0624 */
[----:B0-----:R-:W-:Y:S02]  /*3e20*/  IMAD R4, R49, UR10, RZ ;  /* 0x0000000a31047c24 */ /* 0x001fe4000f8e02ff */
[----:B------:R-:W-:Y:S01]  /*3e30*/  IMAD.WIDE.U32 R6, R37, UR10, R6 ;  /* 0x0000000a25067c25 */ /* 0x000fe2000f8e0006 */
[----:B------:R-:W-:-:S03]  /*3e40*/  R2UR UR10, R54 ;  /* 0x00000000360a72ca */ /* 0x000fc600000e0000 */
[----:B------:R-:W-:Y:S01]  /*3e50*/  IMAD R4, R37, UR11, R4 ;  /* 0x0000000b25047c24 */ /* 0x000fe2000f8e0204 */
[----:B---3--:R-:W-:-:S03]  /*3e60*/  IADD3 R42, P1, P0, R6, UR8, R6 ;  /* 0x00000008062a7c10 */ /* 0x008fc6000f83e006 */
[----:B------:R-:W-:-:S05]  /*3e70*/  IMAD.IADD R4, R7, 0x1, R4 ;  /* 0x0000000107047824 */ /* 0x000fca00078e0204 */
[----:B------:R-:W-:Y:S02]  /*3e80*/  IADD3.X R43, PT, PT, R4, UR9, R4, P1, P0 ;  /* 0x00000009042b7c10 */ /* 0x000fe40008fe0404 */
[----:B------:R-:W0:Y:S01]  /*3e90*/  LDTM.x32 R4, tmem[UR10+0x100] ;  /* 0x0001000a000479ee */ /* 0x000e2200082c0000 */
[----:B------:R-:W-:Y:S05]  /*3ea0*/  @P2 BRA `(.L_x_66) ;  /* 0x0000000000982947 */ /* 0x000fea0003800000 */
[-C--:B0-----:R-:W-:Y:S01]  /*3eb0*/  FMUL2 R40, R6.F32x2.HI_LO, R39.reuse.F32 ;  /* 0x000000270628724a */ /* 0x081fe20001000000 */
[----:B-1----:R-:W-:Y:S01]  /*3ec0*/  R2UR UR10, R56 ;  /* 0x00000000380a72ca */ /* 0x002fe200000e0000 */
[-C--:B------:R-:W-:Y:S01]  /*3ed0*/  FMUL2 R46, R8.F32x2.HI_LO, R39.reuse.F32 ;  /* 0x00000027082e724a */ /* 0x080fe20001000000 */
[----:B------:R-:W-:Y:S01]  /*3ee0*/  R2UR UR11, R57 ;  /* 0x00000000390b72ca */ /* 0x000fe200000e0000 */
[-C--:B------:R-:W-:Y:S01]  /*3ef0*/  FMUL2 R6, R10.F32x2.HI_LO, R39.reuse.F32 ;  /* 0x000000270a06724a */ /* 0x080fe20001000000 */
[----:B------:R-:W-:Y:S01]  /*3f00*/  R2UR UR8, R56 ;  /* 0x00000000380872ca */ /* 0x000fe200000e0000 */
[-C--:B------:R-:W-:Y:S01]  /*3f10*/  FMUL2 R8, R14.F32x2.HI_LO, R39.reuse.F32 ;  /* 0x000000270e08724a */ /* 0x080fe20001000000 */
[----:B------:R-:W-:Y:S01]  /*3f20*/  R2UR UR9, R57 ;  /* 0x00000000390972ca */ /* 0x000fe200000e0000 */
[-C--:B------:R-:W-:Y:S01]  /*3f30*/  FMUL2 R10, R18.F32x2.HI_LO, R39.reuse.F32 ;  /* 0x00000027120a724a */ /* 0x080fe20001000000 */
[----:B------:R-:W-:Y:S01]  /*3f40*/  F2FP.BF16.F32.PACK_AB R7, R7, R6 ;  /* 0x000000060707723e */ /* 0x000fe200000010ff */
        /* <DEDUP_REMOVED lines=20> */
[----:B------:R-:W-:Y:S01]  /*4090*/  FMUL2 R26, R4.F32x2.HI_LO, R39.F32 ;  /* 0x00000027041a724a */ /* 0x000fe20001000000 */
[----:B------:R-:W-:-:S02]  /*40a0*/  F2FP.BF16.F32.PACK_AB R19, R35, R34 ;  /* 0x000000222313723e */ /* 0x000fc400000010ff */
[----:B------:R-:W-:Y:S02]  /*40b0*/  F2FP.BF16.F32.PACK_AB R17, R31, R30 ;  /* 0x0000001e1f11723e */ /* 0x000fe400000010ff */
[----:B------:R-:W-:Y:S02]  /*40c0*/  F2FP.BF16.F32.PACK_AB R5, R41, R40 ;  /* 0x000000282905723e */ /* 0x000fe400000010ff */
[----:B------:R-:W-:Y:S02]  /*40d0*/  F2FP.BF16.F32.PACK_AB R4, R27, R26 ;  /* 0x0000001a1b04723e */ /* 0x000fe400000010ff */
[----:B------:R-:W-:-:S03]  /*40e0*/  F2FP.BF16.F32.PACK_AB R12, R21, R20 ;  /* 0x00000014150c723e */ /* 0x000fc600000010ff */
[----:B------:R3:W-:Y:S04]  /*40f0*/  STG.E.ENL2.256 desc[UR10][R42.64], R4, R8 ;  /* 0xf80000042a08797f */ /* 0x0007e8000f12180a */
[----:B------:R3:W-:Y:S02]  /*4100*/  STG.E.ENL2.256 desc[UR8][R42.64+0x20], R12, R16 ;  /* 0xf800010c2a10797f */ /* 0x0007e4000f121808 */
.L_x_66:
[----:B------:R-:W-:Y:S05]  /*4110*/  BSYNC.RECONVERGENT B0 ;  /* 0x0000000000007941 */ /* 0x000fea0003800200 */
.L_x_65:
[----:B------:R-:W-:Y:S01]  /*4120*/  R2UR UR8, R54 ;  /* 0x00000000360872ca */ /* 0x000fe200000e0000 */
[----:B------:R-:W-:-:S12]  /*4130*/  BSSY.RECONVERGENT B0, `(.L_x_67) ;  /* 0x0000029000007945 */ /* 0x000fd80003800200 */
[----:B0--3--:R-:W0:Y:S01]  /*4140*/  LDTM.x32 R4, tmem[UR8+0x120] ;  /* 0x00012008000479ee */ /* 0x009e2200082c0000 */
        /* <DEDUP_REMOVED lines=39> */
.L_x_68:
[----:B------:R-:W-:Y:S05]  /*43c0*/  BSYNC.RECONVERGENT B0 ;  /* 0x0000000000007941 */ /* 0x000fea0003800200 */
.L_x_67:
        /* <DEDUP_REMOVED lines=42> */
.L_x_70:
[----:B------:R-:W-:Y:S05]  /*4670*/  BSYNC.RECONVERGENT B0 ;  /* 0x0000000000007941 */ /* 0x000fea0003800200 */
.L_x_69:
[----:B------:R-:W-:Y:S01]  /*4680*/  R2UR UR8, R54 ;  /* 0x00000000360872ca */ /* 0x000fe200000e0000 */
[----:B------:R-:W-:Y:S01]  /*4690*/  BSSY.RECONVERGENT B0, `(.L_x_71) ;  /* 0x000002a000007945 */ /* 0x000fe20003800200 */
[----:B------:R-:W-:-:S11]  /*46a0*/  PLOP3.LUT P0, PT, P3, PT, PT, 0x80, 0x8 ;  /* 0x000000000008781c */ /* 0x000fd60001f0f070 */
        /* <DEDUP_REMOVED lines=40> */
.L_x_72:
[----:B------:R-:W-:Y:S05]  /*4930*/  BSYNC.RECONVERGENT B0 ;  /* 0x0000000000007941 */ /* 0x000fea0003800200 */
.L_x_71:
[----:B0--3--:R-:W-:Y:S01]  /*4940*/  HFMA2 R9, -RZ, RZ, 0, 7.62939453125e-06 ;  /* 0x00000080ff097431 */ /* 0x009fe200000001ff */
[----:B------:R-:W-:Y:S01]  /*4950*/  PLOP3.LUT P3, PT, PT, PT, PT, 0x8, 0x80 ;  /* 0x000000000080781c */ /* 0x000fe20003f6e170 */
[----:B------:R-:W-:-:S12]  /*4960*/  @P0 BRA `(.L_x_73) ;  /* 0xfffffff400100947 */ /* 0x000fd8000383ffff */
[----:B------:R-:W-:Y:S05]  /*4970*/  BSYNC.RECONVERGENT B1 ;  /* 0x0000000000017941 */ /* 0x000fea0003800200 */
.L_x_64:
[----:B------:R-:W0:Y:S01]  /*4980*/  S2UR UR8, SR_CgaCtaId ;  /* 0x00000000000879c3 */ /* 0x000e220000008800 */
[----:B------:R-:W-:-:S04]  /*4990*/  LEA.HI R6, R3, R3, RZ, 0x1 ;  /* 0x0000000303067211 */ /* 0x000fc800078f08ff */
[----:B------:R-:W-:Y:S02]  /*49a0*/  LOP3.LUT R4, R6, 0xfffffffe, RZ, 0xc0, !PT ;  /* 0xfffffffe06047812 */ /* 0x000fe400078ec0ff */
[----:B------:R-:W-:Y:S02]  /*49b0*/  SHF.R.U32.HI R6, RZ, 0x1, R6 ;  /* 0x00000001ff067819 */ /* 0x000fe40000011606 */
[C---:B------:R-:W-:Y:S02]  /*49c0*/  ISETP.NE.AND P0, PT, R3.reuse, R4, PT ;  /* 0x000000040300720c */ /* 0x040fe40003f05270 */
[----:B------:R-:W-:Y:S01]  /*49d0*/  MOV R4, 0x400 ;  /* 0x0000040000047802 */ /* 0x000fe20000000f00 */
[----:B------:R-:W-:Y:S01]  /*49e0*/  VIADD R5, R6, 0xffffffff ;  /* 0xffffffff06057836 */ /* 0x000fe20000000000 */
[----:B------:R-:W-:Y:S01]  /*49f0*/  ISETP.LT.AND P0, PT, R3, RZ, P0 ;  /* 0x000000ff0300720c */ /* 0x000fe20000701270 */
[----:B0-----:R-:W-:-:S12]  /*4a00*/  IMAD.U32 R3, RZ, RZ, UR8 ;  /* 0x00000008ff037e24 */ /* 0x001fd8000f8e00ff */
[----:B------:R-:W-:Y:S01]  /*4a10*/  @!P0 IMAD.MOV R5, RZ, RZ, R6 ;  /* 0x000000ffff058224 */ /* 0x000fe200078e0206 */
[----:B------:R-:W-:-:S03]  /*4a20*/  LEA R4, R3, R4, 0x18 ;  /* 0x0000000403047211 */ /* 0x000fc600078ec0ff */
[----:B------:R-:W-:Y:S02]  /*4a30*/  IMAD.IADD R7, R5, 0x1, R5 ;  /* 0x0000000105077824 */ /* 0x000fe400078e0205 */
[----:B------:R-:W-:Y:S02]  /*4a40*/  IMAD.MOV.U32 R5, RZ, RZ, 0x1 ;  /* 0x00000001ff057424 */ /* 0x000fe400078e00ff */
[----:B------:R-:W-:-:S05]  /*4a50*/  VIADD R4, R4, 0xd8 ;  /* 0x000000d804047836 */ /* 0x000fca0000000000 */
[----:B------:R-:W-:-:S04]  /*4a60*/  PRMT R4, R7, 0x654, R4 ;  /* 0x0000065407047816 */ /* 0x000fc80000000004 */
[----:B------:R0:W-:Y:S03]  /*4a70*/  SYNCS.ARRIVE.TRANS64.RED.ART0 RZ, [R4+URZ], R5 ;  /* 0x0000000504ff79a7 */ /* 0x0001e600085004ff */
.L_x_58:
[----:B------:R-:W-:-:S13]  /*4a80*/  ISETP.GE.AND P0, PT, R2, 0xa, PT ;  /* 0x0000000a0200780c */ /* 0x000fda0003f06270 */
[----:B------:R-:W-:Y:S05]  /*4a90*/  @!P0 BRA `(.L_x_74) ;  /* 0x0000000000088947 */ /* 0x000fea0003800000 */
[----:B------:R-:W-:-:S08]  /*4aa0*/  NOP ;  /* 0x0000000000007918 */ /* 0x000fd00000000000 */
[----:B------:R-:W3:-:S00]  /*4ab0*/  USETMAXREG.DEALLOC.CTAPOOL 0x20 ;  /* 0x00000020000079c8 */ /* 0x000ec000080e0500 */
.L_x_74:
[----:B------:R-:W4:Y:S01]  /*4ac0*/  LDCU UR8, c[0x0][0x36c] ;  /* 0x00006d80ff0877ac */ /* 0x000f220008000800 */
[----:B---3--:R-:W-:Y:S01]  /*4ad0*/  ISETP.NE.AND P0, PT, R2, 0x4, PT ;  /* 0x000000040200780c */ /* 0x008fe20003f05270 */
[----:B----4-:R-:W-:-:S09]  /*4ae0*/  UISETP.EQ.U32.AND UP0, UPT, UR8, 0x1, UPT ;  /* 0x000000010800788c */ /* 0x010fd2000bf02070 */
[----:B------:R-:W-:Y:S05]  /*4af0*/  BRA.U !UP0, `(.L_x_75) ;  /* 0x0000000108187547 */ /* 0x000fea000b800000 */
[----:B------:R-:W-:-:S00]  /*4b00*/  MEMBAR.ALL.CTA ;  /* 0x0000000000007992 */ /* 0x000fc00000008000 */
[----:B------:R-:W-:Y:S06]  /*4b10*/  MEMBAR.ALL.GPU ;  /* 0x0000000000007992 */ /* 0x000fec000000a000 */
[----:B------:R-:W-:-:S00]  /*4b20*/  ERRBAR ;  /* 0x00000000000079ab */ /* 0x000fc00000000000 */
[----:B------:R-:W-:Y:S08]  /*4b30*/  CGAERRBAR ;  /* 0x00000000000075ab */ /* 0x000ff00000000000 */
[----:B------:R-:W-:Y:S01]  /*4b40*/  UCGABAR_ARV ;  /* 0x00000000000079c7 */ /* 0x000fe20008000000 */
[----:B------:R-:W-:Y:S05]  /*4b50*/  BRA `(.L_x_76) ;  /* 0x0000000000047947 */ /* 0x000fea0003800000 */
.L_x_75:
[----:B------:R-:W-:Y:S01]  /*4b60*/  NOP ;  /* 0x0000000000007918 */ /* 0x000fe20000000000 */
.L_x_76:
[----:B------:R-:W-:Y:S05]  /*4b70*/  BRA.U !UP0, `(.L_x_77) ;  /* 0x00000001080c7547 */ /* 0x000fea000b800000 */
[----:B------:R-:W-:Y:S01]  /*4b80*/  UCGABAR_WAIT ;  /* 0x0000000000007dc7 */ /* 0x000fe20008000000 */
[----:B------:R-:W-:Y:S01]  /*4b90*/  CCTL.IVALL ;  /* 0x00000000ff00798f */ /* 0x000fe20002000000 */
[----:B------:R-:W-:Y:S05]  /*4ba0*/  BRA `(.L_x_78) ;  /* 0x0000000000047947 */ /* 0x000fea0003800000 */
.L_x_77:
[----:B------:R-:W-:Y:S06]  /*4bb0*/  BAR.SYNC.DEFER_BLOCKING 0x0 ;  /* 0x0000000000007b1d */ /* 0x000fec0000010000 */
.L_x_78:
[----:B------:R-:W-:Y:S05]  /*4bc0*/  @P0 EXIT ;  /* 0x000000000000094d */ /* 0x000fea0003800000 */
[----:B0-----:R-:W0:Y:S01]  /*4bd0*/  S2R R4, SR_CgaCtaId ;  /* 0x0000000000047919 */ /* 0x001e220000008800 */
[----:B------:R-:W-:Y:S02]  /*4be0*/  ELECT P0, URZ, PT ;  /* 0x0000000000ff782f */ /* 0x000fe40003800000 */
[----:B------:R-:W-:Y:S01]  /*4bf0*/  MOV R5, 0x400 ;  /* 0x0000040000057802 */ /* 0x000fe20000000f00 */
[----:B------:R-:W-:Y:S01]  /*4c00*/  IMAD.MOV.U32 R2, RZ, RZ, 0x1 ;  /* 0x00000001ff027424 */ /* 0x000fe200078e00ff */
[----:B------:R-:W-:Y:S09]  /*4c10*/  UVIRTCOUNT.DEALLOC.SMPOOL 0x80 ;  /* 0x000000800000784c */ /* 0x000ff20000000000 */
[----:B------:R-:W-:-:S02]  /*4c20*/  @P0 MOV R8, 0x40 ;  /* 0x0000004000080802 */ /* 0x000fc40000000f00 */
[----:B0-----:R-:W-:Y:S01]  /*4c30*/  LEA R5, R4, R5, 0x18 ;  /* 0x0000000504057211 */ /* 0x001fe200078ec0ff */
[----:B------:R-:W-:-:S04]  /*4c40*/  @P0 IMAD.MOV.U32 R3, RZ, RZ, R4 ;  /* 0x000000ffff030224 */ /* 0x000fc800078e0004 */
[----:B------:R-:W-:Y:S01]  /*4c50*/  VIADD R7, R5, 0xe0 ;  /* 0x000000e005077836 */ /* 0x000fe20000000000 */
[C---:B------:R-:W-:Y:S02]  /*4c60*/  LOP3.LUT R6, R3.reuse, 0x1, RZ, 0x3c, !PT ;  /* 0x0000000103067812 */ /* 0x040fe400078e3cff */
[----:B------:R-:W-:Y:S01]  /*4c70*/  @P0 LEA R8, R3, R8, 0x18 ;  /* 0x0000000803080211 */ /* 0x000fe200078ec0ff */
[----:B------:R-:W-:Y:S01]  /*4c80*/  IMAD.MOV.U32 R3, RZ, RZ, 0x1 ;  /* 0x00000001ff037424 */ /* 0x000fe200078e00ff */
[----:B------:R-:W-:-:S03]  /*4c90*/  PRMT R6, R6, 0x654, R7 ;  /* 0x0000065406067816 */ /* 0x000fc60000000007 */
[----:B------:R0:W-:Y:S01]  /*4ca0*/  @P0 STS.U8 [R8], R2 ;  /* 0x0000000208000388 */ /* 0x0001e20000000000 */
[----:B------:R0:W-:Y:S01]  /*4cb0*/  SYNCS.ARRIVE.TRANS64.RED.ART0 RZ, [R6+URZ], R3 ;  /* 0x0000000306ff79a7 */ /* 0x0001e200085004ff */
[----:B------:R-:W3:Y:S02]  /*4cc0*/  SYNCS.PHASECHK.TRANS64.TRYWAIT P0, [R5+URZ+0xe0], RZ ;  /* 0x0000e0ff050075a7 */ /* 0x000ee400080011ff */
[----:B0--3--:R-:W-:Y:S05]  /*4cd0*/  @!P0 BRA `(.L_x_79) ;  /* 0x0000000800b88947 */ /* 0x009fea0003800000 */
.L_x_112:
[----:B------:R-:W-:Y:S01]  /*4ce0*/  NOP ;  /* 0x0000000000007918 */ /* 0x000fe20000000000 */
[----:B0-----:R-:W-:Y:S02]  /*4cf0*/  MOV R5, 0x50 ;  /* 0x0000005000057802 */ /* 0x001fe40000000f00 */
[----:B--2---:R-:W-:Y:S02]  /*4d00*/  LOP3.LUT R0, R0, 0xffff, RZ, 0xc0, !PT ;  /* 0x0000ffff00007812 */ /* 0x004fe400078ec0ff */
[----:B------:R-:W-:Y:S02]  /*4d10*/  LEA R4, R4, R5, 0x18 ;  /* 0x0000000504047211 */ /* 0x000fe400078ec0ff */
[----:B------:R-:W-:Y:S01]  /*4d20*/  SHF.R.U32.HI R5, RZ, 0x5, R0 ;  /* 0x00000005ff057819 */ /* 0x000fe20000011600 */
[----:B------:R-:W-:Y:S02]  /*4d30*/  IMAD.MOV.U32 R0, RZ, RZ, 0xffff ;  /* 0x0000ffffff007424 */ /* 0x000fe400078e00ff */
[----:B------:R-:W0:Y:S02]  /*4d40*/  LDS R2, [R4] ;  /* 0x0000000004027984 */ /* 0x000e240000000800 */
[----:B------:R-:W-:Y:S01]  /*4d50*/  VIADD R6, R5, 0x10 ;  /* 0x0000001005067836 */ /* 0x000fe20000000000 */
[----:B------:R-:W-:-:S04]  /*4d60*/  SHF.L.U32 R5, R0, R5, RZ ;  /* 0x0000000500057219 */ /* 0x000fc800000006ff */
[----:B------:R-:W-:-:S04]  /*4d70*/  SHF.L.U32 R6, R3, R6, RZ ;  /* 0x0000000603067219 */ /* 0x000fc800000006ff */
[----:B------:R-:W-:-:S04]  /*4d80*/  LOP3.LUT R5, R6, R5, RZ, 0xfc, !PT ;  /* 0x0000000506057212 */ /* 0x000fc800078efcff */
[C---:B------:R-:W-:Y:S02]  /*4d90*/  LOP3.LUT R3, R5.reuse, 0xffff, RZ, 0xc0, !PT ;  /* 0x0000ffff05037812 */ /* 0x040fe400078ec0ff */
[----:B0-----:R-:W-:-:S04]  /*4da0*/  LOP3.LUT R0, R5, 0xffff, R2, 0x80, !PT ;  /* 0x0000ffff05007812 */ /* 0x001fc800078e8002 */
[----:B------:R-:W-:-:S13]  /*4db0*/  ISETP.NE.AND P0, PT, R0, R3, PT ;  /* 0x000000030000720c */ /* 0x000fda0003f05270 */
[----:B------:R-:W-:Y:S05]  /*4dc0*/  @P0 BRA `(.L_x_80) ;  /* 0x0000000000500947 */ /* 0x000fea0003800000 */
[----:B------:R-:W-:Y:S02]  /*4dd0*/  SHF.R.U32.HI R0, RZ, 0x10, R2 ;  /* 0x00000010ff007819 */ /* 0x000fe40000011602 */
[----:B------:R-:W-:-:S04]  /*4de0*/  SHF.R.U32.HI R3, RZ, 0x10, R5 ;  /* 0x00000010ff037819 */ /* 0x000fc80000011605 */
[----:B------:R-:W-:-:S04]  /*4df0*/  LOP3.LUT R0, R0, R3, RZ, 0xc0, !PT ;  /* 0x0000000300007212 */ /* 0x000fc800078ec0ff */
[----:B------:R-:W-:-:S13]  /*4e00*/  ISETP.NE.AND P0, PT, R0, R3, PT ;  /* 0x000000030000720c */ /* 0x000fda0003f05270 */
[----:B------:R-:W-:Y:S05]  /*4e10*/  @P0 BRA `(.L_x_81) ;  /* 0x0000000000300947 */ /* 0x000fea0003800000 */
[----:B------:R-:W-:Y:S01]  /*4e20*/  R2UR UR10, R5 ;  /* 0x00000000050a72ca */ /* 0x000fe200000e0000 */
[----:B------:R-:W0:Y:S01]  /*4e30*/  S2R R2, SR_LANEID ;  /* 0x0000000000027919 */ /* 0x000e220000000000 */
[----:B------:R-:W-:Y:S02]  /*4e40*/  VOTEU.ANY UR9, UPT, PT ;  /* 0x0000000000097886 */ /* 0x000fe400038e0100 */
[----:B------:R-:W-:-:S09]  /*4e50*/  UFLO.U32 UR9, UR9 ;  /* 0x00000009000972bd */ /* 0x000fd200080e0000 */
[----:B------:R-:W-:-:S06]  /*4e60*/  ULOP3.LUT UR10, URZ, UR10, URZ, 0x33, !UPT ;  /* 0x0000000aff0a7292 */ /* 0x000fcc000f8e33ff */
[----:B------:R-:W-:-:S04]  /*4e70*/  IMAD.U32 R0, RZ, RZ, UR10 ;  /* 0x0000000aff007e24 */ /* 0x000fc8000f8e00ff */
[----:B------:R-:W2:Y:S02]  /*4e80*/  REDUX UR8, R0 ;  /* 0x00000000000873c4 */ /* 0x000ea40000000000 */
[----:B------:R3:W-:Y:S01]  /*4e90*/  UTCATOMSWS.AND URZ, UR10 ;  /* 0x0000000a00ff79e3 */ /* 0x0007e20008000000 */
[----:B0-----:R-:W-:Y:S01]  /*4ea0*/  ISETP.EQ.U32.AND P0, PT, R2, UR9, PT ;  /* 0x0000000902007c0c */ /* 0x001fe2000bf02070 */
[----:B--2---:R-:W-:-:S12]  /*4eb0*/  IMAD.U32 R3, RZ, RZ, UR8 ;  /* 0x00000008ff037e24 */ /* 0x004fd8000f8e00ff */
[----:B------:R3:W-:Y:S01]  /*4ec0*/  @P0 ATOMS.AND RZ, [R4], R3 ;  /* 0x0000000304ff038c */ /* 0x0007e20002800000 */
[----:B------:R-:W-:Y:S05]  /*4ed0*/  BRA `(.L_x_82) ;  /* 0x0000000000147947 */ /* 0x000fea0003800000 */
.L_x_81:
[----:B------:R-:W-:Y:S02]  /*4ee0*/  MOV R2, 0x4f00 ;  /* 0x00004f0000027802 */ /* 0x000fe40000000f00 */
[----:B-1----:R-:W-:Y:S05]  /*4ef0*/  CALL.REL.NOINC `($__internal_0_$__cuda_sm10x_tcgen05_guardrail_trap_col_being_dealloced_not_returned_by_alloc) ;  /* 0x0000000800447944 */ /* 0x002fea0003c00000 */
[----:B------:R-:W-:Y:S05]  /*4f00*/  BRA `(.L_x_82) ;  /* 0x0000000000087947 */ /* 0x000fea0003800000 */
.L_x_80:
[----:B------:R-:W-:Y:S02]  /*4f10*/  MOV R2, 0x4f30 ;  /* 0x00004f3000027802 */ /* 0x000fe40000000f00 */
[----:B-1----:R-:W-:Y:S05]  /*4f20*/  CALL.REL.NOINC `($__internal_2_$__cuda_sm10x_tcgen05_guardrail_trap_unallocated_columns_being_dealloced) ;  /* 0x0000000800507944 */ /* 0x002fea0003c00000 */
.L_x_82:
[----:B------:R-:W-:Y:S01]  /*4f30*/  NOP ;  /* 0x0000000000007918 */ /* 0x000fe20000000000 */
[----:B---3--:R-:W-:Y:S05]  /*4f40*/  EXIT ;  /* 0x000000000000794d */ /* 0x008fea0003800000 */
.L_x_11:
[----:B------:R-:W-:-:S07]  /*4f50*/  MOV R9, R8 ;  /* 0x0000000800097202 */ /* 0x000fce0000000f00 */
.L_x_83:
[----:B0-----:R0:W1:Y:S02]  /*4f60*/  SYNCS.PHASECHK.TRANS64.TRYWAIT P0, [R7+URZ], R9 ;  /* 0x00000009070075a7 */ /* 0x00106400080011ff */
[----:B-1----:R-:W-:Y:S05]  /*4f70*/  @!P0 NANOSLEEP.SYNCS 0x989680 ;  /* 0x009896800000895d */ /* 0x002fea0003900000 */
[----:B------:R-:W1:Y:S02]  /*4f80*/  @!P0 SYNCS.PHASECHK.TRANS64 P0, [R7+URZ], R9 ;  /* 0x00000009070085a7 */ /* 0x000e6400080010ff */
[----:B-1----:R-:W-:Y:S05]  /*4f90*/  @!P0 BRA `(.L_x_83) ;  /* 0xfffffffc00f08947 */ /* 0x002fea000383ffff */
[----:B------:R-:W-:Y:S05]  /*4fa0*/  BRA `(.L_x_10) ;  /* 0xffffffb800687947 */ /* 0x000fea000383ffff */
.L_x_14:
[----:B------:R-:W-:-:S07]  /*4fb0*/  MOV R9, R8 ;  /* 0x0000000800097202 */ /* 0x000fce0000000f00 */
.L_x_84:
[----:B0-----:R0:W1:Y:S02]  /*4fc0*/  SYNCS.PHASECHK.TRANS64.TRYWAIT P0, [R4+URZ], R9 ;  /* 0x00000009040075a7 */ /* 0x00106400080011ff */
[----:B-1----:R-:W-:Y:S05]  /*4fd0*/  @!P0 NANOSLEEP.SYNCS 0x989680 ;  /* 0x009896800000895d */ /* 0x002fea0003900000 */
[----:B------:R-:W1:Y:S02]  /*4fe0*/  @!P0 SYNCS.PHASECHK.TRANS64 P0, [R4+URZ], R9 ;  /* 0x00000009040085a7 */ /* 0x000e6400080010ff */
[----:B-1----:R-:W-:Y:S05]  /*4ff0*/  @!P0 BRA `(.L_x_84) ;  /* 0xfffffffc00f08947 */ /* 0x002fea000383ffff */
[----:B------:R-:W-:Y:S05]  /*5000*/  BRA `(.L_x_13) ;  /* 0xffffffb800dc7947 */ /* 0x000fea000383ffff */
.L_x_20:
[----:B------:R-:W-:Y:S02]  /*5010*/  MOV R3, UR9 ;  /* 0x0000000900037c02 */ /* 0x000fe40008000f00 */
[----:B------:R-:W-:-:S07]  /*5020*/  MOV R9, R8 ;  /* 0x0000000800097202 */ /* 0x000fce0000000f00 */
.L_x_85:
[----:B0-----:R0:W1:Y:S02]  /*5030*/  SYNCS.PHASECHK.TRANS64.TRYWAIT P0, [R3+URZ+0x10], R9 ;  /* 0x00001009030075a7 */ /* 0x00106400080011ff */
[----:B-1----:R-:W-:Y:S05]  /*5040*/  @!P0 NANOSLEEP.SYNCS 0x989680 ;  /* 0x009896800000895d */ /* 0x002fea0003900000 */
[----:B------:R-:W1:Y:S02]  /*5050*/  @!P0 SYNCS.PHASECHK.TRANS64 P0, [R3+URZ+0x10], R9 ;  /* 0x00001009030085a7 */ /* 0x000e6400080010ff */
[----:B-1----:R-:W-:Y:S05]  /*5060*/  @!P0 BRA `(.L_x_85) ;  /* 0xfffffffc00f08947 */ /* 0x002fea000383ffff */
[----:B------:R-:W-:Y:S05]  /*5070*/  BRA `(.L_x_86) ;  /* 0xffffffc400187947 */ /* 0x000fea000383ffff */
.L_x_23:
[----:B01----:R-:W-:Y:S02]  /*5080*/  MOV R3, UR33 ;  /* 0x0000002100037c02 */ /* 0x003fe40008000f00 */
[----:B------:R-:W-:-:S07]  /*5090*/  MOV R7, R6 ;  /* 0x0000000600077202 */ /* 0x000fce0000000f00 */
.L_x_87:
[----:B0-----:R0:W1:Y:S02]  /*50a0*/  SYNCS.PHASECHK.TRANS64.TRYWAIT P0, [R3+URZ+0x40], R7 ;  /* 0x00004007030075a7 */ /* 0x00106400080011ff */
[----:B-1----:R-:W-:Y:S05]  /*50b0*/  @!P0 NANOSLEEP.SYNCS 0x989680 ;  /* 0x009896800000895d */ /* 0x002fea0003900000 */
[----:B------:R-:W1:Y:S02]  /*50c0*/  @!P0 SYNCS.PHASECHK.TRANS64 P0, [R3+URZ+0x40], R7 ;  /* 0x00004007030085a7 */ /* 0x000e6400080010ff */
[----:B-1----:R-:W-:Y:S05]  /*50d0*/  @!P0 BRA `(.L_x_87) ;  /* 0xfffffffc00f08947 */ /* 0x002fea000383ffff */
[----:B------:R-:W-:Y:S05]  /*50e0*/  BRA `(.L_x_88) ;  /* 0xffffffc4009c7947 */ /* 0x000fea000383ffff */
.L_x_26:
[----:B------:R-:W-:Y:S01]  /*50f0*/  HFMA2 R8, -RZ, RZ, -0.0 , 0 ;  /* 0x80000000ff087431 */ /* 0x000fe200000001ff */
[----:B------:R-:W-:-:S07]  /*5100*/  MOV R9, 0x80000000 ;  /* 0x8000000000097802 */ /* 0x000fce0000000f00 */
.L_x_89:
[----:B0-----:R0:W1:Y:S02]  /*5110*/  SYNCS.PHASECHK.TRANS64.TRYWAIT P0, [R6+URZ+0x50], R9 ;  /* 0x00005009060075a7 */ /* 0x00106400080011ff */
[----:B-1----:R-:W-:Y:S05]  /*5120*/  @!P0 NANOSLEEP.SYNCS 0x989680 ;  /* 0x009896800000895d */ /* 0x002fea0003900000 */
[----:B------:R-:W1:Y:S02]  /*5130*/  @!P0 SYNCS.PHASECHK.TRANS64 P0, [R6+URZ+0x50], R9 ;  /* 0x00005009060085a7 */ /* 0x000e6400080010ff */
[----:B-1----:R-:W-:Y:S05]  /*5140*/  @!P0 BRA `(.L_x_89) ;  /* 0xfffffffc00f08947 */ /* 0x002fea000383ffff */
[----:B------:R-:W-:Y:S05]  /*5150*/  BRA `(.L_x_90) ;  /* 0xffffffc800047947 */ /* 0x000fea000383ffff */
.L_x_28:
[----:B------:R-:W-:Y:S01]  /*5160*/  HFMA2 R8, -RZ, RZ, -0.0 , 0 ;  /* 0x80000000ff087431 */ /* 0x000fe200000001ff */
[----:B01----:R-:W-:-:S07]  /*5170*/  MOV R9, 0x80000000 ;  /* 0x8000000000097802 */ /* 0x003fce0000000f00 */
.L_x_91:
[----:B0-----:R0:W1:Y:S02]  /*5180*/  SYNCS.PHASECHK.TRANS64.TRYWAIT P0, [R6+URZ+0x58], R9 ;  /* 0x00005809060075a7 */ /* 0x00106400080011ff */
[----:B-1----:R-:W-:Y:S05]  /*5190*/  @!P0 NANOSLEEP.SYNCS 0x989680 ;  /* 0x009896800000895d */ /* 0x002fea0003900000 */
[----:B------:R-:W1:Y:S02]  /*51a0*/  @!P0 SYNCS.PHASECHK.TRANS64 P0, [R6+URZ+0x58], R9 ;  /* 0x00005809060085a7 */ /* 0x000e6400080010ff */
[----:B-1----:R-:W-:Y:S05]  /*51b0*/  @!P0 BRA `(.L_x_91) ;  /* 0xfffffffc00f08947 */ /* 0x002fea000383ffff */
[----:B------:R-:W-:Y:S05]  /*51c0*/  BRA `(.L_x_92) ;  /* 0xffffffc8002c7947 */ /* 0x000fea000383ffff */
.L_x_30:
[----:B----4-:R4:W5:Y:S02]  /*51d0*/  SYNCS.PHASECHK.TRANS64.TRYWAIT P0, [R6+URZ+0x58], RZ ;  /* 0x000058ff060075a7 */ /* 0x01096400080011ff */
[----:B-----5:R-:W-:Y:S05]  /*51e0*/  @!P0 NANOSLEEP.SYNCS 0x989680 ;  /* 0x009896800000895d */ /* 0x020fea0003900000 */
[----:B------:R-:W5:Y:S02]  /*51f0*/  @!P0 SYNCS.PHASECHK.TRANS64 P0, [R6+URZ+0x58], RZ ;  /* 0x000058ff060085a7 */ /* 0x000f6400080010ff */
[----:B-----5:R-:W-:Y:S05]  /*5200*/  @!P0 BRA `(.L_x_30) ;  /* 0xfffffffc00f08947 */ /* 0x020fea000383ffff */
[----:B------:R-:W-:Y:S05]  /*5210*/  BRA `(.L_x_93) ;  /* 0xffffffc800607947 */ /* 0x000fea000383ffff */
.L_x_32:
[----:B0-----:R0:W1:Y:S02]  /*5220*/  SYNCS.PHASECHK.TRANS64.TRYWAIT P0, [R6+URZ+0x18], RZ ;  /* 0x000018ff060075a7 */ /* 0x00106400080011ff */
[----:B-1----:R-:W-:Y:S05]  /*5230*/  @!P0 NANOSLEEP.SYNCS 0x989680 ;  /* 0x009896800000895d */ /* 0x002fea0003900000 */
[----:B------:R-:W1:Y:S02]  /*5240*/  @!P0 SYNCS.PHASECHK.TRANS64 P0, [R6+URZ+0x18], RZ ;  /* 0x000018ff060085a7 */ /* 0x000e6400080010ff */
[----:B-1----:R-:W-:Y:S05]  /*5250*/  @!P0 BRA `(.L_x_32) ;  /* 0xfffffffc00f08947 */ /* 0x002fea000383ffff */
[----:B------:R-:W-:Y:S05]  /*5260*/  BRA `(.L_x_94) ;  /* 0xffffffc800647947 */ /* 0x000fea000383ffff */
.L_x_36:
[----:B------:R-:W-:Y:S01]  /*5270*/  HFMA2 R16, -RZ, RZ, -0.0 , 0 ;  /* 0x80000000ff107431 */ /* 0x000fe200000001ff */
[----:B------:R-:W-:-:S07]  /*5280*/  MOV R17, 0x80000000 ;  /* 0x8000000000117802 */ /* 0x000fce0000000f00 */
.L_x_95:
[----:B0-----:R0:W1:Y:S02]  /*5290*/  SYNCS.PHASECHK.TRANS64.TRYWAIT P0, [R6+URZ+0x70], R17 ;  /* 0x00007011060075a7 */ /* 0x00106400080011ff */
[----:B-1----:R-:W-:Y:S05]  /*52a0*/  @!P0 NANOSLEEP.SYNCS 0x989680 ;  /* 0x009896800000895d */ /* 0x002fea0003900000 */
[----:B------:R-:W1:Y:S02]  /*52b0*/  @!P0 SYNCS.PHASECHK.TRANS64 P0, [R6+URZ+0x70], R17 ;  /* 0x00007011060085a7 */ /* 0x000e6400080010ff */
[----:B-1----:R-:W-:Y:S05]  /*52c0*/  @!P0 BRA `(.L_x_95) ;  /* 0xfffffffc00f08947 */ /* 0x002fea000383ffff */
[----:B------:R-:W-:Y:S05]  /*52d0*/  BRA `(.L_x_96) ;  /* 0xffffffcc00187947 */ /* 0x000fea000383ffff */
.L_x_39:
[----:B------:R-:W-:Y:S07]  /*52e0*/  MOV R18, R19 ;  /* 0x0000001300127202 */ /* 0x000fee0000000f00 */
.L_x_97:
[----:B0-----:R0:W1:Y:S02]  /*52f0*/  SYNCS.PHASECHK.TRANS64.TRYWAIT P0, [R3+URZ], R19 ;  /* 0x00000013030075a7 */ /* 0x00106400080011ff */
[----:B-1----:R-:W-:Y:S05]  /*5300*/  @!P0 NANOSLEEP.SYNCS 0x989680 ;  /* 0x009896800000895d */ /* 0x002fea0003900000 */
[----:B------:R-:W1:Y:S02]  /*5310*/  @!P0 SYNCS.PHASECHK.TRANS64 P0, [R3+URZ], R19 ;  /* 0x00000013030085a7 */ /* 0x000e6400080010ff */
[----:B-1----:R-:W-:Y:S05]  /*5320*/  @!P0 BRA `(.L_x_97) ;  /* 0xfffffffc00f08947 */ /* 0x002fea000383ffff */
[----:B------:R-:W-:Y:S05]  /*5330*/  BRA `(.L_x_98) ;  /* 0xffffffcc00587947 */ /* 0x000fea000383ffff */
.L_x_41:
[-C--:B------:R-:W-:Y:S02]  /*5340*/  MOV R18, R10.reuse ;  /* 0x0000000a00127202 */ /* 0x080fe40000000f00 */
[----:B0-----:R-:W-:Y:S07]  /*5350*/  MOV R19, R10 ;  /* 0x0000000a00137202 */ /* 0x001fee0000000f00 */
.L_x_99:
[----:B0-----:R0:W1:Y:S02]  /*5360*/  SYNCS.PHASECHK.TRANS64.TRYWAIT P0, [R7+URZ+0x20], R19 ;  /* 0x00002013070075a7 */ /* 0x00106400080011ff */
[----:B-1----:R-:W-:Y:S05]  /*5370*/  @!P0 NANOSLEEP.SYNCS 0x989680 ;  /* 0x009896800000895d */ /* 0x002fea0003900000 */
[----:B------:R-:W1:Y:S02]  /*5380*/  @!P0 SYNCS.PHASECHK.TRANS64 P0, [R7+URZ+0x20], R19 ;  /* 0x00002013070085a7 */ /* 0x000e6400080010ff */
[----:B-1----:R-:W-:Y:S05]  /*5390*/  @!P0 BRA `(.L_x_99) ;  /* 0xfffffffc00f08947 */ /* 0x002fea000383ffff */
[----:B------:R-:W-:Y:S05]  /*53a0*/  BRA `(.L_x_100) ;  /* 0xffffffcc004c7947 */ /* 0x000fea000383ffff */
.L_x_43:
[----:B0-----:R0:W1:Y:S02]  /*53b0*/  SYNCS.PHASECHK.TRANS64.TRYWAIT P0, [R6+URZ+0x80], RZ ;  /* 0x000080ff060075a7 */ /* 0x00106400080011ff */
[----:B-1----:R-:W-:Y:S05]  /*53c0*/  @!P0 NANOSLEEP.SYNCS 0x989680 ;  /* 0x009896800000895d */ /* 0x002fea0003900000 */
[----:B------:R-:W1:Y:S02]  /*53d0*/  @!P0 SYNCS.PHASECHK.TRANS64 P0, [R6+URZ+0x80], RZ ;  /* 0x000080ff060085a7 */ /* 0x000e6400080010ff */
[----:B-1----:R-:W-:Y:S05]  /*53e0*/  @!P0 BRA `(.L_x_43) ;  /* 0xfffffffc00f08947 */ /* 0x002fea000383ffff */
[----:B------:R-:W-:Y:S05]  /*53f0*/  BRA `(.L_x_101) ;  /* 0xffffffd4007c7947 */ /* 0x000fea000383ffff */
.L_x_44:
[----:B------:R-:W-:Y:S01]  /*5400*/  HFMA2 R8, -RZ, RZ, -0.0 , 0 ;  /* 0x80000000ff087431 */ /* 0x000fe200000001ff */
[----:B-1----:R-:W-:-:S04]  /*5410*/  MOV R9, 0x80000000 ;  /* 0x8000000000097802 */ /* 0x002fc80000000f00 */
[----:B------:R1:W3:Y:S03]  /*5420*/  SYNCS.PHASECHK.TRANS64.TRYWAIT P0, [R6+URZ+0xd8], R9 ;  /* 0x0000d809060075a7 */ /* 0x0002e600080011ff */
[----:B---3--:R-:W-:Y:S05]  /*5430*/  @!P0 NANOSLEEP.SYNCS 0x989680 ;  /* 0x009896800000895d */ /* 0x008fea0003900000 */
[----:B------:R-:W3:Y:S02]  /*5440*/  @!P0 SYNCS.PHASECHK.TRANS64 P0, [R6+URZ+0xd8], R9 ;  /* 0x0000d809060085a7 */ /* 0x000ee400080010ff */
[----:B---3--:R-:W-:Y:S05]  /*5450*/  @!P0 BRA `(.L_x_44) ;  /* 0xfffffffc00e88947 */ /* 0x008fea000383ffff */
[----:B------:R-:W-:Y:S05]  /*5460*/  BRA `(.L_x_102) ;  /* 0xffffffd400687947 */ /* 0x000fea000383ffff */
.L_x_47:
[----:B------:R-:W-:Y:S07]  /*5470*/  MOV R14, R15 ;  /* 0x0000000f000e7202 */ /* 0x000fee0000000f00 */
.L_x_103:
[----:B-1----:R1:W3:Y:S02]  /*5480*/  SYNCS.PHASECHK.TRANS64.TRYWAIT P1, [R7+URZ+0x20], R15 ;  /* 0x0000200f070075a7 */ /* 0x0022e400080211ff */
[----:B---3--:R-:W-:Y:S05]  /*5490*/  @!P1 NANOSLEEP.SYNCS 0x989680 ;  /* 0x009896800000995d */ /* 0x008fea0003900000 */
[----:B------:R-:W3:Y:S02]  /*54a0*/  @!P1 SYNCS.PHASECHK.TRANS64 P1, [R7+URZ+0x20], R15 ;  /* 0x0000200f070095a7 */ /* 0x000ee400080210ff */
[----:B---3--:R-:W-:Y:S05]  /*54b0*/  @!P1 BRA `(.L_x_103) ;  /* 0xfffffffc00f09947 */ /* 0x008fea000383ffff */
[----:B------:R-:W-:Y:S05]  /*54c0*/  BRA `(.L_x_104) ;  /* 0xffffffd400947947 */ /* 0x000fea000383ffff */
.L_x_49:
[----:B0-----:R0:W1:Y:S02]  /*54d0*/  SYNCS.PHASECHK.TRANS64.TRYWAIT P0, [R6+URZ+0x70], RZ ;  /* 0x000070ff060075a7 */ /* 0x00106400080011ff */
[----:B-1----:R-:W-:Y:S05]  /*54e0*/  @!P0 NANOSLEEP.SYNCS 0x989680 ;  /* 0x009896800000895d */ /* 0x002fea0003900000 */
[----:B------:R-:W1:Y:S02]  /*54f0*/  @!P0 SYNCS.PHASECHK.TRANS64 P0, [R6+URZ+0x70], RZ ;  /* 0x000070ff060085a7 */ /* 0x000e6400080010ff */
[----:B-1----:R-:W-:Y:S05]  /*5500*/  @!P0 BRA `(.L_x_49) ;  /* 0xfffffffc00f08947 */ /* 0x002fea000383ffff */
[----:B------:R-:W-:Y:S05]  /*5510*/  BRA `(.L_x_105) ;  /* 0xffffffdc00647947 */ /* 0x000fea000383ffff */
.L_x_50:
[----:B------:R-:W-:-:S07]  /*5520*/  MOV R9, R8 ;  /* 0x0000000800097202 */ /* 0x000fce0000000f00 */
.L_x_106:
[----:B-1----:R1:W3:Y:S02]  /*5530*/  SYNCS.PHASECHK.TRANS64.TRYWAIT P0, [R6+URZ+0xd8], R9 ;  /* 0x0000d809060075a7 */ /* 0x0022e400080011ff */
[----:B---3--:R-:W-:Y:S05]  /*5540*/  @!P0 NANOSLEEP.SYNCS 0x989680 ;  /* 0x009896800000895d */ /* 0x008fea0003900000 */
[----:B------:R-:W3:Y:S02]  /*5550*/  @!P0 SYNCS.PHASECHK.TRANS64 P0, [R6+URZ+0xd8], R9 ;  /* 0x0000d809060085a7 */ /* 0x000ee400080010ff */
[----:B---3--:R-:W-:Y:S05]  /*5560*/  @!P0 BRA `(.L_x_106) ;  /* 0xfffffffc00f08947 */ /* 0x008fea000383ffff */
[----:B------:R-:W-:Y:S05]  /*5570*/  BRA `(.L_x_34) ;  /* 0xffffffdc00547947 */ /* 0x000fea000383ffff */
.L_x_54:
[----:B------:R-:W-:Y:S01]  /*5580*/  HFMA2 R8, -RZ, RZ, -0.0 , 0 ;  /* 0x80000000ff087431 */ /* 0x000fe200000001ff */
[----:B0-----:R-:W-:-:S04]  /*5590*/  MOV R9, 0x80000000 ;  /* 0x8000000000097802 */ /* 0x001fc80000000f00 */
[----:B------:R0:W1:Y:S03]  /*55a0*/  SYNCS.PHASECHK.TRANS64.TRYWAIT P1, [R6+URZ+0xc8], R9 ;  /* 0x0000c809060075a7 */ /* 0x00006600080211ff */
[----:B-1----:R-:W-:Y:S05]  /*55b0*/  @!P1 NANOSLEEP.SYNCS 0x989680 ;  /* 0x009896800000995d */ /* 0x002fea0003900000 */
[----:B------:R-:W1:Y:S02]  /*55c0*/  @!P1 SYNCS.PHASECHK.TRANS64 P1, [R6+URZ+0xc8], R9 ;  /* 0x0000c809060095a7 */ /* 0x000e6400080210ff */
[----:B-1----:R-:W-:Y:S05]  /*55d0*/  @!P1 BRA `(.L_x_54) ;  /* 0xfffffffc00e89947 */ /* 0x002fea000383ffff */
[----:B------:R-:W-:Y:S05]  /*55e0*/  BRA `(.L_x_107) ;  /* 0xffffffdc00887947 */ /* 0x000fea000383ffff */
.L_x_56:
[----:B------:R-:W-:Y:S01]  /*55f0*/  HFMA2 R8, -RZ, RZ, -0.0 , 0 ;  /* 0x80000000ff087431 */ /* 0x000fe200000001ff */
[----:B0-----:R-:W-:-:S04]  /*5600*/  MOV R9, 0x80000000 ;  /* 0x8000000000097802 */ /* 0x001fc80000000f00 */
[----:B------:R0:W1:Y:S03]  /*5610*/  SYNCS.PHASECHK.TRANS64.TRYWAIT P0, [R7+URZ+0x98], R9 ;  /* 0x00009809070075a7 */ /* 0x00006600080011ff */
[----:B-1----:R-:W-:Y:S05]  /*5620*/  @!P0 NANOSLEEP.SYNCS 0x989680 ;  /* 0x009896800000895d */ /* 0x002fea0003900000 */
[----:B------:R-:W1:Y:S02]  /*5630*/  @!P0 SYNCS.PHASECHK.TRANS64 P0, [R7+URZ+0x98], R9 ;  /* 0x00009809070085a7 */ /* 0x000e6400080010ff */
[----:B-1----:R-:W-:Y:S05]  /*5640*/  @!P0 BRA `(.L_x_56) ;  /* 0xfffffffc00e88947 */ /* 0x002fea000383ffff */
[----:B------:R-:W-:Y:S05]  /*5650*/  BRA `(.L_x_108) ;  /* 0xffffffe000687947 */ /* 0x000fea000383ffff */
.L_x_57:
[----:B------:R-:W-:Y:S01]  /*5660*/  HFMA2 R8, -RZ, RZ, -0.0 , 0 ;  /* 0x80000000ff087431 */ /* 0x000fe200000001ff */
[----:B0-----:R-:W-:-:S04]  /*5670*/  MOV R9, 0x80000000 ;  /* 0x8000000000097802 */ /* 0x001fc80000000f00 */
[----:B------:R0:W1:Y:S03]  /*5680*/  SYNCS.PHASECHK.TRANS64.TRYWAIT P0, [R7+URZ+0xb8], R9 ;  /* 0x0000b809070075a7 */ /* 0x00006600080011ff */
[----:B-1----:R-:W-:Y:S05]  /*5690*/  @!P0 NANOSLEEP.SYNCS 0x989680 ;  /* 0x009896800000895d */ /* 0x002fea0003900000 */
[----:B------:R-:W1:Y:S02]  /*56a0*/  @!P0 SYNCS.PHASECHK.TRANS64 P0, [R7+URZ+0xb8], R9 ;  /* 0x0000b809070085a7 */ /* 0x000e6400080010ff */
[----:B-1----:R-:W-:Y:S05]  /*56b0*/  @!P0 BRA `(.L_x_57) ;  /* 0xfffffffc00e88947 */ /* 0x002fea000383ffff */
[----:B------:R-:W-:Y:S05]  /*56c0*/  BRA `(.L_x_51) ;  /* 0xffffffe000587947 */ /* 0x000fea000383ffff */
.L_x_59:
[----:B0-----:R0:W1:Y:S02]  /*56d0*/  SYNCS.PHASECHK.TRANS64.TRYWAIT P0, [R6+URZ+0xa0], RZ ;  /* 0x0000a0ff060075a7 */ /* 0x00106400080011ff */
[----:B-1----:R-:W-:Y:S05]  /*56e0*/  @!P0 NANOSLEEP.SYNCS 0x989680 ;  /* 0x009896800000895d */ /* 0x002fea0003900000 */
[----:B------:R-:W1:Y:S02]  /*56f0*/  @!P0 SYNCS.PHASECHK.TRANS64 P0, [R6+URZ+0xa0], RZ ;  /* 0x0000a0ff060085a7 */ /* 0x000e6400080010ff */
[----:B-1----:R-:W-:Y:S05]  /*5700*/  @!P0 BRA `(.L_x_59) ;  /* 0xfffffffc00f08947 */ /* 0x002fea000383ffff */
[----:B------:R-:W-:Y:S05]  /*5710*/  BRA `(.L_x_109) ;  /* 0xffffffe000747947 */ /* 0x000fea000383ffff */
.L_x_60:
[----:B-1----:R1:W3:Y:S02]  /*5720*/  SYNCS.PHASECHK.TRANS64.TRYWAIT P0, [R6+URZ+0xc0], RZ ;  /* 0x0000c0ff060075a7 */ /* 0x0022e400080011ff */
[----:B---3--:R-:W-:Y:S05]  /*5730*/  @!P0 NANOSLEEP.SYNCS 0x989680 ;  /* 0x009896800000895d */ /* 0x008fea0003900000 */
[----:B------:R-:W3:Y:S02]  /*5740*/  @!P0 SYNCS.PHASECHK.TRANS64 P0, [R6+URZ+0xc0], RZ ;  /* 0x0000c0ff060085a7 */ /* 0x000ee400080010ff */
[----:B---3--:R-:W-:Y:S05]  /*5750*/  @!P0 BRA `(.L_x_60) ;  /* 0xfffffffc00f08947 */ /* 0x008fea000383ffff */
[----:B------:R-:W-:Y:S05]  /*5760*/  BRA `(.L_x_110) ;  /* 0xffffffe0006c7947 */ /* 0x000fea000383ffff */
.L_x_63:
[----:B0-----:R0:W1:Y:S02]  /*5770*/  SYNCS.PHASECHK.TRANS64.TRYWAIT P0, [R6+URZ+0xd0], RZ ;  /* 0x0000d0ff060075a7 */ /* 0x00106400080011ff */
[----:B-1----:R-:W-:Y:S05]  /*5780*/  @!P0 NANOSLEEP.SYNCS 0x989680 ;  /* 0x009896800000895d */ /* 0x002fea0003900000 */
[----:B------:R-:W1:Y:S02]  /*5790*/  @!P0 SYNCS.PHASECHK.TRANS64 P0, [R6+URZ+0xd0], RZ ;  /* 0x0000d0ff060085a7 */ /* 0x000e6400080010ff */
[----:B-1----:R-:W-:Y:S05]  /*57a0*/  @!P0 BRA `(.L_x_63) ;  /* 0xfffffffc00f08947 */ /* 0x002fea000383ffff */
[----:B------:R-:W-:Y:S05]  /*57b0*/  BRA `(.L_x_111) ;  /* 0xffffffe400007947 */ /* 0x000fea000383ffff */
.L_x_79:
[----:B0-----:R0:W3:Y:S02]  /*57c0*/  SYNCS.PHASECHK.TRANS64.TRYWAIT P0, [R5+URZ+0xe0], RZ ;  /* 0x0000e0ff050075a7 */ /* 0x0010e400080011ff */
[----:B---3--:R-:W-:Y:S05]  /*57d0*/  @!P0 NANOSLEEP.SYNCS 0x989680 ;  /* 0x009896800000895d */ /* 0x008fea0003900000 */
[----:B------:R-:W3:Y:S02]  /*57e0*/  @!P0 SYNCS.PHASECHK.TRANS64 P0, [R5+URZ+0xe0], RZ ;  /* 0x0000e0ff050085a7 */ /* 0x000ee400080010ff */
[----:B---3--:R-:W-:Y:S05]  /*57f0*/  @!P0 BRA `(.L_x_79) ;  /* 0xfffffffc00f08947 */ /* 0x008fea000383ffff */
[----:B------:R-:W-:Y:S05]  /*5800*/  BRA `(.L_x_112) ;  /* 0xfffffff400347947 */ /* 0x000fea000383ffff */
        .weak           $__internal_0_$__cuda_sm10x_tcgen05_guardrail_trap_col_being_dealloced_not_returned_by_alloc
        .type           $__internal_0_$__cuda_sm10x_tcgen05_guardrail_trap_col_being_dealloced_not_returned_by_alloc,@function
        .size           $__internal_0_$__cuda_sm10x_tcgen05_guardrail_trap_col_being_dealloced_not_returned_by_alloc,($__internal_1_$__cuda_sm10x_tcgen05_guardrail_trap_phase_invalid_during_alloc - $__internal_0_$__cuda_sm10x_tcgen05_guardrail_trap_col_being_dealloced_not_returned_by_alloc)
$__internal_0_$__cuda_sm10x_tcgen05_guardrail_trap_col_being_dealloced_not_returned_by_alloc:
[----:B------:R-:W-:Y:S05]  /*5810*/  BPT.TRAP 0x1 ;  /* 0x000000040000795c */ /* 0x000fea0000300000 */
[----:B------:R-:W-:-:S04]  /*5820*/  HFMA2 R3, -RZ, RZ, 0, 0 ;  /* 0x00000000ff037431 */ /* 0x000fc800000001ff */
[----:B------:R-:W-:Y:S05]  /*5830*/  RET.REL.NODEC R2 `(kernel_cutlass_kernel_cudnnsdpafwdfmha_forward_sm100_d256BlackwellFusedMultiHeadAttentionForward_object_at__TiledMMA_ThrLayoutVMNK21111000_PermutationMNK____MMAAtom_ThrID21_ShapeMNK256128_0) ;  /* 0xffffffa402f07950 */ /* 0x000fea0003c3ffff */
        .weak           $__internal_1_$__cuda_sm10x_tcgen05_guardrail_trap_phase_invalid_during_alloc
        .type           $__internal_1_$__cuda_sm10x_tcgen05_guardrail_trap_phase_invalid_during_alloc,@function
        .size           $__internal_1_$__cuda_sm10x_tcgen05_guardrail_trap_phase_invalid_during_alloc,($__internal_2_$__cuda_sm10x_tcgen05_guardrail_trap_unallocated_columns_being_dealloced - $__internal_1_$__cuda_sm10x_tcgen05_guardrail_trap_phase_invalid_during_alloc)
$__internal_1_$__cuda_sm10x_tcgen05_guardrail_trap_phase_invalid_during_alloc:
[----:B------:R-:W-:Y:S05]  /*5840*/  BPT.TRAP 0x1 ;  /* 0x000000040000795c */ /* 0x000fea0000300000 */
[----:B------:R-:W-:-:S04]  /*5850*/  MOV R7, 0x0 ;  /* 0x0000000000077802 */ /* 0x000fc80000000f00 */
[----:B------:R-:W-:Y:S05]  /*5860*/  RET.REL.NODEC R6 `(kernel_cutlass_kernel_cudnnsdpafwdfmha_forward_sm100_d256BlackwellFusedMultiHeadAttentionForward_object_at__TiledMMA_ThrLayoutVMNK21111000_PermutationMNK____MMAAtom_ThrID21_ShapeMNK256128_0) ;  /* 0xffffffa406e47950 */ /* 0x000fea0003c3ffff */
        .weak           $__internal_2_$__cuda_sm10x_tcgen05_guardrail_trap_unallocated_columns_being_dealloced
        .type           $__internal_2_$__cuda_sm10x_tcgen05_guardrail_trap_unallocated_columns_being_dealloced,@function
        .size           $__internal_2_$__cuda_sm10x_tcgen05_guardrail_trap_unallocated_columns_being_dealloced,($__internal_3_$__cuda_sm3x_div_rn_noftz_f32_slowpath - $__internal_2_$__cuda_sm10x_tcgen05_guardrail_trap_unallocated_columns_being_dealloced)
$__internal_2_$__cuda_sm10x_tcgen05_guardrail_trap_unallocated_columns_being_dealloced:
[----:B------:R-:W-:Y:S05]  /*5870*/  BPT.TRAP 0x1 ;  /* 0x000000040000795c */ /* 0x000fea0000300000 */
[----:B------:R-:W-:-:S04]  /*5880*/  HFMA2 R3, -RZ, RZ, 0, 0 ;  /* 0x00000000ff037431 */ /* 0x000fc800000001ff */
[----:B------:R-:W-:Y:S05]  /*5890*/  RET.REL.NODEC R2 `(kernel_cutlass_kernel_cudnnsdpafwdfmha_forward_sm100_d256BlackwellFusedMultiHeadAttentionForward_object_at__TiledMMA_ThrLayoutVMNK21111000_PermutationMNK____MMAAtom_ThrID21_ShapeMNK256128_0) ;  /* 0xffffffa402d87950 */ /* 0x000fea0003c3ffff */
        .weak           $__internal_3_$__cuda_sm3x_div_rn_noftz_f32_slowpath
        .type           $__internal_3_$__cuda_sm3x_div_rn_noftz_f32_slowpath,@function
        .size           $__internal_3_$__cuda_sm3x_div_rn_noftz_f32_slowpath,(.L_x_128 - $__internal_3_$__cuda_sm3x_div_rn_noftz_f32_slowpath)
$__internal_3_$__cuda_sm3x_div_rn_noftz_f32_slowpath:
[----:B------:R-:W0:Y:S01]  /*58a0*/  LDC R7, c[0x0][0x660] ;  /* 0x00019800ff077b82 */ /* 0x000e220000000800 */
[----:B------:R-:W-:Y:S01]  /*58b0*/  SHF.R.U32.HI R14, RZ, 0x17, R11 ;  /* 0x00000017ff0e7819 */ /* 0x000fe2000001160b */
[----:B------:R-:W1:Y:S01]  /*58c0*/  LDCU UR8, c[0x0][0x660] ;  /* 0x0000cc00ff0877ac */ /* 0x000e620008000800 */
[----:B------:R-:W-:Y:S02]  /*58d0*/  BSSY.RECONVERGENT B1, `(.L_x_113) ;  /* 0x0000064000017945 */ /* 0x000fe40003800200 */
[----:B------:R-:W-:-:S05]  /*58e0*/  LOP3.LUT R14, R14, 0xff, RZ, 0xc0, !PT ;  /* 0x000000ff0e0e7812 */ /* 0x000fca00078ec0ff */
[----:B------:R-:W-:-:S05]  /*58f0*/  VIADD R13, R14, 0xffffffff ;  /* 0xffffffff0e0d7836 */ /* 0x000fca0000000000 */
[----:B------:R-:W-:Y:S01]  /*5900*/  ISETP.GT.U32.AND P0, PT, R13, 0xfd, PT ;  /* 0x000000fd0d00780c */ /* 0x000fe20003f04070 */
[----:B-1----:R-:W-:Y:S01]  /*5910*/  IMAD.U32 R12, RZ, RZ, UR8 ;  /* 0x00000008ff0c7e24 */ /* 0x002fe2000f8e00ff */
[----:B0-----:R-:W-:-:S04]  /*5920*/  SHF.R.U32.HI R16, RZ, 0x17, R7 ;  /* 0x00000017ff107819 */ /* 0x001fc80000011607 */
[----:B------:R-:W-:-:S05]  /*5930*/  LOP3.LUT R16, R16, 0xff, RZ, 0xc0, !PT ;  /* 0x000000ff10107812 */ /* 0x000fca00078ec0ff */
[----:B------:R-:W-:-:S05]  /*5940*/  VIADD R15, R16, 0xffffffff ;  /* 0xffffffff100f7836 */ /* 0x000fca0000000000 */
[----:B------:R-:W-:-:S13]  /*5950*/  ISETP.GT.U32.OR P0, PT, R15, 0xfd, P0 ;  /* 0x000000fd0f00780c */ /* 0x000fda0000704470 */
[----:B------:R-:W-:Y:S01]  /*5960*/  @!P0 IMAD.MOV.U32 R10, RZ, RZ, RZ ;  /* 0x000000ffff0a8224 */ /* 0x000fe200078e00ff */
[----:B------:R-:W-:Y:S06]  /*5970*/  @!P0 BRA `(.L_x_114) ;  /* 0x0000000000608947 */ /* 0x000fec0003800000 */
[----:B------:R-:W-:Y:S01]  /*5980*/  FSETP.GTU.FTZ.AND P1, PT, |R7|, +INF , PT ;  /* 0x7f8000000700780b */ /* 0x000fe20003f3c200 */
[----:B------:R-:W-:Y:S01]  /*5990*/  IMAD.MOV.U32 R18, RZ, RZ, R11 ;  /* 0x000000ffff127224 */ /* 0x000fe200078e000b */
[----:B------:R-:W-:-:S04]  /*59a0*/  FSETP.GTU.FTZ.AND P0, PT, |R11|, +INF , PT ;  /* 0x7f8000000b00780b */ /* 0x000fc80003f1c200 */
[----:B------:R-:W-:-:S13]  /*59b0*/  PLOP3.LUT P0, PT, P1, P0, PT, 0xf8, 0x8f ;  /* 0x00000000008f781c */ /* 0x000fda0000f01f70 */
[----:B------:R-:W-:Y:S05]  /*59c0*/  @P0 BRA `(.L_x_115) ;  /* 0x00000004004c0947 */ /* 0x000fea0003800000 */
[----:B------:R-:W-:-:S13]  /*59d0*/  LOP3.LUT P0, RZ, R11, 0x7fffffff, R12, 0xc8, !PT ;  /* 0x7fffffff0bff7812 */ /* 0x000fda000780c80c */
[----:B------:R-:W-:Y:S05]  /*59e0*/  @!P0 BRA `(.L_x_116) ;  /* 0x00000004003c8947 */ /* 0x000fea0003800000 */
[C---:B------:R-:W-:Y:S02]  /*59f0*/  FSETP.NEU.FTZ.AND P0, PT, |R7|.reuse, +INF , PT ;  /* 0x7f8000000700780b */ /* 0x040fe40003f1d200 */
[----:B------:R-:W-:Y:S02]  /*5a00*/  FSETP.NEU.FTZ.AND P1, PT, |R18|, +INF , PT ;  /* 0x7f8000001200780b */ /* 0x000fe40003f3d200 */
[----:B------:R-:W-:-:S11]  /*5a10*/  FSETP.NEU.FTZ.AND P2, PT, |R7|, +INF , PT ;  /* 0x7f8000000700780b */ /* 0x000fd60003f5d200 */
[----:B------:R-:W-:Y:S05]  /*5a20*/  @!P1 BRA !P0, `(.L_x_116) ;  /* 0x00000004002c9947 */ /* 0x000fea0004000000 */
[----:B------:R-:W-:-:S04]  /*5a30*/  LOP3.LUT P0, RZ, R12, 0x7fffffff, RZ, 0xc0, !PT ;  /* 0x7fffffff0cff7812 */ /* 0x000fc8000780c0ff */
[----:B------:R-:W-:-:S13]  /*5a40*/  PLOP3.LUT P0, PT, P1, P0, PT, 0x2f, 0xf2 ;  /* 0x0000000000f2781c */ /* 0x000fda0000f00577 */
[----:B------:R-:W-:Y:S05]  /*5a50*/  @P0 BRA `(.L_x_117) ;  /* 0x0000000400180947 */ /* 0x000fea0003800000 */
[----:B------:R-:W-:-:S04]  /*5a60*/  LOP3.LUT P0, RZ, R11, 0x7fffffff, RZ, 0xc0, !PT ;  /* 0x7fffffff0bff7812 */ /* 0x000fc8000780c0ff */
[----:B------:R-:W-:-:S13]  /*5a70*/  PLOP3.LUT P0, PT, P2, P0, PT, 0x2f, 0xf2 ;  /* 0x0000000000f2781c */ /* 0x000fda0001700577 */
[----:B------:R-:W-:Y:S05]  /*5a80*/  @P0 BRA `(.L_x_118) ;  /* 0x0000000400000947 */ /* 0x000fea0003800000 */
[----:B------:R-:W-:Y:S02]  /*5a90*/  ISETP.GE.AND P1, PT, R15, RZ, PT ;  /* 0x000000ff0f00720c */ /* 0x000fe40003f26270 */
[----:B------:R-:W-:-:S11]  /*5aa0*/  ISETP.GE.AND P0, PT, R13, RZ, PT ;  /* 0x000000ff0d00720c */ /* 0x000fd60003f06270 */
[----:B------:R-:W-:Y:S01]  /*5ab0*/  @P1 MOV R10, RZ ;  /* 0x000000ff000a1202 */ /* 0x000fe20000000f00 */
[----:B------:R-:W-:Y:S01]  /*5ac0*/  @!P1 FFMA R12, R7, 1.84467440737095516160e+19, RZ ;  /* 0x5f800000070c9823 */ /* 0x000fe200000000ff */
[----:B------:R-:W-:Y:S01]  /*5ad0*/  @!P1 MOV R10, 0xffffffc0 ;  /* 0xffffffc0000a9802 */ /* 0x000fe20000000f00 */
[----:B------:R-:W-:-:S03]  /*5ae0*/  @!P0 FFMA R11, R18, 1.84467440737095516160e+19, RZ ;  /* 0x5f800000120b8823 */ /* 0x000fc600000000ff */
[----:B------:R-:W-:-:S07]  /*5af0*/  @!P0 IADD3 R10, PT, PT, R10, 0x40, RZ ;  /* 0x000000400a0a8810 */ /* 0x000fce0007ffe0ff */
.L_x_114:
[----:B------:R-:W-:Y:S01]  /*5b00*/  LEA R18, R14, 0xc0800000, 0x17 ;  /* 0xc08000000e127811 */ /* 0x000fe200078eb8ff */
[----:B------:R-:W-:Y:S03]  /*5b10*/  BSSY.RECONVERGENT B0, `(.L_x_119) ;  /* 0x0000036000007945 */ /* 0x000fe60003800200 */
[----:B------:R-:W-:Y:S02]  /*5b20*/  IADD3 R17, PT, PT, -R18, R11, RZ ;  /* 0x0000000b12117210 */ /* 0x000fe40007ffe1ff */
[----:B------:R-:W-:Y:S02]  /*5b30*/  IADD3 R11, PT, PT, R16, -0x7f, RZ ;  /* 0xffffff81100b7810 */ /* 0x000fe40007ffe0ff */
[----:B------:R-:W0:Y:S01]  /*5b40*/  MUFU.RCP R18, R17 ;  /* 0x0000001100127308 */ /* 0x000e220000001000 */
[----:B------:R-:W-:Y:S02]  /*5b50*/  FADD.FTZ R7, -R17, -RZ ;  /* 0x800000ff11077221 */ /* 0x000fe40000010100 */
[----:B------:R-:W-:-:S02]  /*5b60*/  IMAD R16, R11, -0x800000, R12 ;  /* 0xff8000000b107824 */ /* 0x000fc400078e020c */
[----:B0-----:R-:W-:-:S04]  /*5b70*/  FFMA R13, R18, R7, 1 ;  /* 0x3f800000120d7423 */ /* 0x001fc80000000007 */
[----:B------:R-:W-:-:S04]  /*5b80*/  FFMA R12, R18, R13, R18 ;  /* 0x0000000d120c7223 */ /* 0x000fc80000000012 */
[----:B------:R-:W-:-:S04]  /*5b90*/  FFMA R15, R16, R12, RZ ;  /* 0x0000000c100f7223 */ /* 0x000fc800000000ff */
[----:B------:R-:W-:-:S04]  /*5ba0*/  FFMA R13, R7, R15, R16 ;  /* 0x0000000f070d7223 */ /* 0x000fc80000000010 */
[----:B------:R-:W-:Y:S01]  /*5bb0*/  FFMA R13, R12, R13, R15 ;  /* 0x0000000d0c0d7223 */ /* 0x000fe2000000000f */
[----:B------:R-:W-:-:S03]  /*5bc0*/  IADD3 R15, PT, PT, R11, 0x7f, -R14 ;  /* 0x0000007f0b0f7810 */ /* 0x000fc60007ffe80e */
[----:B------:R-:W-:Y:S01]  /*5bd0*/  FFMA R16, R7, R13, R16 ;  /* 0x0000000d07107223 */ /* 0x000fe20000000010 */
[----:B------:R-:W-:-:S03]  /*5be0*/  IADD3 R14, PT, PT, R15, R10, RZ ;  /* 0x0000000a0f0e7210 */ /* 0x000fc60007ffe0ff */
[----:B------:R-:W-:-:S05]  /*5bf0*/  FFMA R7, R12, R16, R13 ;  /* 0x000000100c077223 */ /* 0x000fca000000000d */
[----:B------:R-:W-:-:S04]  /*5c00*/  SHF.R.U32.HI R11, RZ, 0x17, R7 ;  /* 0x00000017ff0b7819 */ /* 0x000fc80000011607 */
[----:B------:R-:W-:-:S04]  /*5c10*/  LOP3.LUT R11, R11, 0xff, RZ, 0xc0, !PT ;  /* 0x000000ff0b0b7812 */ /* 0x000fc800078ec0ff */
[----:B------:R-:W-:-:S04]  /*5c20*/  IADD3 R10, PT, PT, R11, R14, RZ ;  /* 0x0000000e0b0a7210 */ /* 0x000fc80007ffe0ff */
[----:B------:R-:W-:-:S04]  /*5c30*/  IADD3 R11, PT, PT, R10, -0x1, RZ ;  /* 0xffffffff0a0b7810 */ /* 0x000fc80007ffe0ff */
[----:B------:R-:W-:-:S13]  /*5c40*/  ISETP.GE.U32.AND P0, PT, R11, 0xfe, PT ;  /* 0x000000fe0b00780c */ /* 0x000fda0003f06070 */
[----:B------:R-:W-:Y:S05]  /*5c50*/  @!P0 BRA `(.L_x_120) ;  /* 0x0000000000808947 */ /* 0x000fea0003800000 */
[----:B------:R-:W-:-:S13]  /*5c60*/  ISETP.GT.AND P0, PT, R10, 0xfe, PT ;  /* 0x000000fe0a00780c */ /* 0x000fda0003f04270 */
[----:B------:R-:W-:Y:S05]  /*5c70*/  @P0 BRA `(.L_x_121) ;  /* 0x00000000006c0947 */ /* 0x000fea0003800000 */
[----:B------:R-:W-:-:S13]  /*5c80*/  ISETP.GE.AND P0, PT, R10, 0x1, PT ;  /* 0x000000010a00780c */ /* 0x000fda0003f06270 */
[----:B------:R-:W-:Y:S05]  /*5c90*/  @P0 BRA `(.L_x_122) ;  /* 0x0000000000740947 */ /* 0x000fea0003800000 */
[----:B------:R-:W-:Y:S02]  /*5ca0*/  ISETP.GE.AND P0, PT, R10, -0x18, PT ;  /* 0xffffffe80a00780c */ /* 0x000fe40003f06270 */
[----:B------:R-:W-:-:S11]  /*5cb0*/  LOP3.LUT R7, R7, 0x80000000, RZ, 0xc0, !PT ;  /* 0x8000000007077812 */ /* 0x000fd600078ec0ff */
[----:B------:R-:W-:Y:S05]  /*5cc0*/  @!P0 BRA `(.L_x_122) ;  /* 0x0000000000688947 */ /* 0x000fea0003800000 */
[CCC-:B------:R-:W-:Y:S01]  /*5cd0*/  FFMA.RZ R11, R12.reuse, R16.reuse, R13.reuse ;  /* 0x000000100c0b7223 */ /* 0x1c0fe2000000c00d */
[CCC-:B------:R-:W-:Y:S01]  /*5ce0*/  FFMA.RP R14, R12.reuse, R16.reuse, R13.reuse ;  /* 0x000000100c0e7223 */ /* 0x1c0fe2000000800d */
[----:B------:R-:W-:Y:S01]  /*5cf0*/  FFMA.RM R13, R12, R16, R13 ;  /* 0x000000100c0d7223 */ /* 0x000fe2000000400d */
[C---:B------:R-:W-:Y:S01]  /*5d00*/  VIADD R12, R10.reuse, 0x20 ;  /* 0x000000200a0c7836 */ /* 0x040fe20000000000 */
[C---:B------:R-:W-:Y:S02]  /*5d10*/  ISETP.NE.AND P0, PT, R10.reuse, RZ, PT ;  /* 0x000000ff0a00720c */ /* 0x040fe40003f05270 */
[----:B------:R-:W-:Y:S02]  /*5d20*/  LOP3.LUT R11, R11, 0x7fffff, RZ, 0xc0, !PT ;  /* 0x007fffff0b0b7812 */ /* 0x000fe400078ec0ff */
[----:B------:R-:W-:Y:S01]  /*5d30*/  ISETP.NE.AND P1, PT, R10, RZ, PT ;  /* 0x000000ff0a00720c */ /* 0x000fe20003f25270 */
[----:B------:R-:W-:Y:S01]  /*5d40*/  IMAD.MOV R10, RZ, RZ, -R10 ;  /* 0x000000ffff0a7224 */ /* 0x000fe200078e0a0a */
[----:B------:R-:W-:-:S02]  /*5d50*/  LOP3.LUT R11, R11, 0x800000, RZ, 0xfc, !PT ;  /* 0x008000000b0b7812 */ /* 0x000fc400078efcff */
[----:B------:R-:W-:Y:S02]  /*5d60*/  FSETP.NEU.FTZ.AND P2, PT, R14, R13, PT ;  /* 0x0000000d0e00720b */ /* 0x000fe40003f5d000 */
[----:B------:R-:W-:Y:S02]  /*5d70*/  SHF.L.U32 R12, R11, R12, RZ ;  /* 0x0000000c0b0c7219 */ /* 0x000fe400000006ff */
[----:B------:R-:W-:Y:S02]  /*5d80*/  SEL R10, R10, RZ, P0 ;  /* 0x000000ff0a0a7207 */ /* 0x000fe40000000000 */
[----:B------:R-:W-:Y:S02]  /*5d90*/  ISETP.NE.AND P1, PT, R12, RZ, P1 ;  /* 0x000000ff0c00720c */ /* 0x000fe40000f25270 */
[----:B------:R-:W-:Y:S02]  /*5da0*/  SHF.R.U32.HI R13, RZ, R10, R11 ;  /* 0x0000000aff0d7219 */ /* 0x000fe4000001160b */
[----:B------:R-:W-:-:S02]  /*5db0*/  PLOP3.LUT P1, PT, P2, P1, PT, 0xf8, 0x8f ;  /* 0x00000000008f781c */ /* 0x000fc40001723f70 */
[----:B------:R-:W-:Y:S02]  /*5dc0*/  SHF.R.U32.HI R11, RZ, 0x1, R13 ;  /* 0x00000001ff0b7819 */ /* 0x000fe4000001160d */
[----:B------:R-:W-:-:S04]  /*5dd0*/  SEL R10, RZ, 0x1, !P1 ;  /* 0x00000001ff0a7807 */ /* 0x000fc80004800000 */
[----:B------:R-:W-:-:S04]  /*5de0*/  LOP3.LUT R10, R10, 0x1, R11, 0xf8, !PT ;  /* 0x000000010a0a7812 */ /* 0x000fc800078ef80b */
[----:B------:R-:W-:-:S05]  /*5df0*/  LOP3.LUT R10, R10, R13, RZ, 0xc0, !PT ;  /* 0x0000000d0a0a7212 */ /* 0x000fca00078ec0ff */
[----:B------:R-:W-:-:S05]  /*5e00*/  IMAD.IADD R10, R11, 0x1, R10 ;  /* 0x000000010b0a7824 */ /* 0x000fca00078e020a */
[----:B------:R-:W-:Y:S01]  /*5e10*/  LOP3.LUT R7, R10, R7, RZ, 0xfc, !PT ;  /* 0x000000070a077212 */ /* 0x000fe200078efcff */
[----:B------:R-:W-:Y:S05]  /*5e20*/  BRA `(.L_x_122) ;  /* 0x0000000000107947 */ /* 0x000fea0003800000 */
.L_x_121:
[----:B------:R-:W-:-:S04]  /*5e30*/  LOP3.LUT R7, R7, 0x80000000, RZ, 0xc0, !PT ;  /* 0x8000000007077812 */ /* 0x000fc800078ec0ff */
[----:B------:R-:W-:Y:S01]  /*5e40*/  LOP3.LUT R7, R7, 0x7f800000, RZ, 0xfc, !PT ;  /* 0x7f80000007077812 */ /* 0x000fe200078efcff */
[----:B------:R-:W-:Y:S05]  /*5e50*/  BRA `(.L_x_122) ;  /* 0x0000000000047947 */ /* 0x000fea0003800000 */
.L_x_120:
[----:B------:R-:W-:Y:S02]  /*5e60*/  LEA R7, R14, R7, 0x17 ;  /* 0x000000070e077211 */ /* 0x000fe400078eb8ff */
.L_x_122:
[----:B------:R-:W-:Y:S05]  /*5e70*/  BSYNC.RECONVERGENT B0 ;  /* 0x0000000000007941 */ /* 0x000fea0003800200 */
.L_x_119:
[----:B------:R-:W-:Y:S05]  /*5e80*/  BRA `(.L_x_123) ;  /* 0x0000000000207947 */ /* 0x000fea0003800000 */
.L_x_118:
[----:B------:R-:W-:-:S04]  /*5e90*/  LOP3.LUT R11, R11, 0x80000000, R12, 0x48, !PT ;  /* 0x800000000b0b7812 */ /* 0x000fc800078e480c */
[----:B------:R-:W-:Y:S01]  /*5ea0*/  LOP3.LUT R7, R11, 0x7f800000, RZ, 0xfc, !PT ;  /* 0x7f8000000b077812 */ /* 0x000fe200078efcff */
[----:B------:R-:W-:Y:S05]  /*5eb0*/  BRA `(.L_x_123) ;  /* 0x0000000000147947 */ /* 0x000fea0003800000 */
.L_x_117:
[----:B------:R-:W-:Y:S01]  /*5ec0*/  LOP3.LUT R7, R11, 0x80000000, R12, 0x48, !PT ;  /* 0x800000000b077812 */ /* 0x000fe200078e480c */
[----:B------:R-:W-:Y:S05]  /*5ed0*/  BRA `(.L_x_123) ;  /* 0x00000000000c7947 */ /* 0x000fea0003800000 */
.L_x_116:
[----:B------:R-:W0:Y:S01]  /*5ee0*/  MUFU.RSQ R7, -QNAN ;  /* 0xffc0000000077908 */ /* 0x000e220000001400 */
[----:B------:R-:W-:Y:S05]  /*5ef0*/  BRA `(.L_x_123) ;  /* 0x0000000000047947 */ /* 0x000fea0003800000 */
.L_x_115:
[----:B------:R-:W-:-:S07]  /*5f00*/  FADD.FTZ R7, R18, R7 ;  /* 0x0000000712077221 */ /* 0x000fce0000010000 */
.L_x_123:
[----:B------:R-:W-:Y:S05]  /*5f10*/  BSYNC.RECONVERGENT B1 ;  /* 0x0000000000017941 */ /* 0x000fea0003800200 */
.L_x_113:
[----:B------:R-:W-:Y:S01]  /*5f20*/  HFMA2 R11, -RZ, RZ, 0, 0 ;  /* 0x00000000ff0b7431 */ /* 0x000fe200000001ff */
[----:B------:R-:W-:Y:S02]  /*5f30*/  MOV R10, R8 ;  /* 0x00000008000a7202 */ /* 0x000fe40000000f00 */
[----:B0-----:R-:W-:Y:S02]  /*5f40*/  MOV R39, R7 ;  /* 0x0000000700277202 */ /* 0x001fe40000000f00 */
[----:B------:R-:W-:Y:S05]  /*5f50*/  RET.REL.NODEC R10 `(kernel_cutlass_kernel_cudnnsdpafwdfmha_forward_sm100_d256BlackwellFusedMultiHeadAttentionForward_object_at__TiledMMA_ThrLayoutVMNK21111000_PermutationMNK____MMAAtom_ThrID21_ShapeMNK256128_0) ;  /* 0xffffffa00a287950 */ /* 0x000fea0003c3ffff */
.L_x_124:
[----:B------:R-:W-:-:S00]  /*5f60*/  BRA `(.L_x_124) ;  /* 0xfffffffc00fc7947 */ /* 0x000fc0000383ffff */
[----:B------:R-:W-:-:S00]  /*5f70*/  NOP ;  /* 0x0000000000007918 */ /* 0x000fc00000000000 */
        /* <DEDUP_REMOVED lines=8> */
.L_x_128:


//--------------------- .nv.shared.kernel_cutlass_kernel_cudnnsdpafwdfmha_forward_sm100_d256BlackwellFusedMultiHeadAttentionForward_object_at__TiledMMA_ThrLayoutVMNK21111000_PermutationMNK____MMAAtom_ThrID21_ShapeMNK256128_0 --------------------------
	.section	.nv.shared.kernel_cutlass_kernel_cudnnsdpafwdfmha_forward_sm100_d256BlackwellFusedMultiHeadAttentionForward_object_at__TiledMMA_ThrLayoutVMNK21111000_PermutationMNK____MMAAtom_ThrID21_ShapeMNK256128_0,"aw",@nobits
	.sectionflags	@""
	.align	1024
	.zero		1024


//--------------------- .nv.shared.reserved.0     --------------------------
	.section	.nv.shared.reserved.0,"aw",@nobits
	.align	8
	.weak		__nv_reservedSMEM_offset_0_alias
	.size		__nv_reservedSMEM_offset_0_alias, 0, 64
	.other		__nv_reservedSMEM_offset_0_alias,@"STO_CUDA_RESERVED_SHARED STV_DEFAULT"
__nv_reservedSMEM_offset_0_alias:
	.zero		0
.nv.shared.reserved.0:
	.zero		64
	.weak		__nv_reservedSMEM_allocation_phase
	.type		__nv_reservedSMEM_allocation_phase,@object
	.size		__nv_reservedSMEM_allocation_phase,(.L_0 - __nv_reservedSMEM_allocation_phase)
__nv_reservedSMEM_allocation_phase:
	.zero		1
.L_0:
	.zero		7
	.weak		__nv_reservedSMEM_devtool_atexit_pc
	.type		__nv_reservedSMEM_devtool_atexit_pc,@object
	.size		__nv_reservedSMEM_devtool_atexit_pc,(__nv_reservedSMEM_allocation_mask - __nv_reservedSMEM_devtool_atexit_pc)
__nv_reservedSMEM_devtool_atexit_pc:
	.zero		8
	.weak		__nv_reservedSMEM_allocation_mask
	.type		__nv_reservedSMEM_allocation_mask,@object
	.size		__nv_reservedSMEM_allocation_mask,(.L_2 - __nv_reservedSMEM_allocation_mask)
__nv_reservedSMEM_allocation_mask:
	.zero		4
.L_2:
	.zero		4
	.weak		__nv_reservedSMEM_tmem_allocation_pipeline_mbarrier
	.type		__nv_reservedSMEM_tmem_allocation_pipeline_mbarrier,@object
	.size		__nv_reservedSMEM_tmem_allocation_pipeline_mbarrier,(__nv_reservedSMEM_tmem_allocation_pipeline_mbarrier_parity - __nv_reservedSMEM_tmem_allocation_pipeline_mbarrier)
__nv_reservedSMEM_tmem_allocation_pipeline_mbarrier:
	.zero		8
	.weak		__nv_reservedSMEM_tmem_allocation_pipeline_mbarrier_parity
	.type		__nv_reservedSMEM_tmem_allocation_pipeline_mbarrier_parity,@object
	.size		__nv_reservedSMEM_tmem_allocation_pipeline_mbarrier_parity,(.L_4 - __nv_reservedSMEM_tmem_allocation_pipeline_mbarrier_parity)
__nv_reservedSMEM_tmem_allocation_pipeline_mbarrier_parity:
	.zero		4
.L_4:


//--------------------- .nv.constant0.kernel_cutlass_kernel_cudnnsdpafwdfmha_forward_sm100_d256BlackwellFusedMultiHeadAttentionForward_object_at__TiledMMA_ThrLayoutVMNK21111000_PermutationMNK____MMAAtom_ThrID21_ShapeMNK256128_0 --------------------------
	.section	.nv.constant0.kernel_cutlass_kernel_cudnnsdpafwdfmha_forward_sm100_d256BlackwellFusedMultiHeadAttentionForward_object_at__TiledMMA_ThrLayoutVMNK21111000_PermutationMNK____MMAAtom_ThrID21_ShapeMNK256128_0,"a",@progbits
	.sectionflags	@""
	.align	4
.nv.constant0.kernel_cutlass_kernel_cudnnsdpafwdfmha_forward_sm100_d256BlackwellFusedMultiHeadAttentionForward_object_at__TiledMMA_ThrLayoutVMNK21111000_PermutationMNK____MMAAtom_ThrID21_ShapeMNK256128_0:
	.zero		1648


//--------------------- SYMBOLS --------------------------

	.type		.nv.reservedSmem.offset0,@object
	.size		.nv.reservedSmem.offset0,0x4
	.type		.nv.reservedSmem.cap,@object
	.size		.nv.reservedSmem.cap,0x4
